//
// Generated by NVIDIA NVVM Compiler
//
// Compiler Build ID: CL-36424714
// Cuda compilation tools, release 13.0, V13.0.88
// Based on NVVM 20.0.0
//

.version 9.0
.target sm_100
.address_size 64

	// .globl	g_d2l_matmul_kernel0
.extern .func  (.param .b32 func_retval0) vprintf
(
	.param .b64 vprintf_param_0,
	.param .b64 vprintf_param_1
)
;
// _ZZ18d2l_matmul_kernel0PfS_S_iiiiE8A_shared has been demoted
// _ZZ18d2l_matmul_kernel0PfS_S_iiiiE8B_shared has been demoted
// _ZZ20g_d2l_matmul_kernel0E8A_shared has been demoted
// _ZZ20g_d2l_matmul_kernel0E8B_shared has been demoted
.global .align 1 .b8 $str[51] = {69, 114, 114, 111, 114, 32, 60, 60, 60, 100, 105, 109, 51, 40, 37, 100, 44, 32, 37, 100, 44, 32, 37, 100, 41, 44, 32, 100, 105, 109, 51, 40, 37, 100, 44, 32, 37, 100, 44, 32, 37, 100, 41, 62, 62, 62, 32, 37, 102, 10};

.visible .entry g_d2l_matmul_kernel0(
	.param .u64 .ptr .align 1 g_d2l_matmul_kernel0_param_0,
	.param .u64 .ptr .align 1 g_d2l_matmul_kernel0_param_1,
	.param .u64 .ptr .align 1 g_d2l_matmul_kernel0_param_2
)
{
	.reg .pred 	%p<35>;
	.reg .b32 	%r<52>;
	.reg .b32 	%f<311>;
	.reg .b64 	%rd<13>;
	// demoted variable
	.shared .align 4 .b8 _ZZ20g_d2l_matmul_kernel0E8A_shared[16384];
	// demoted variable
	.shared .align 4 .b8 _ZZ20g_d2l_matmul_kernel0E8B_shared[8192];
	ld.param.u64 	%rd6, [g_d2l_matmul_kernel0_param_0];
	ld.param.u64 	%rd7, [g_d2l_matmul_kernel0_param_1];
	ld.param.u64 	%rd5, [g_d2l_matmul_kernel0_param_2];
	cvta.to.global.u64 	%rd1, %rd6;
	cvta.to.global.u64 	%rd2, %rd7;
	mov.u32 	%r1, %ctaid.y;
	shl.b32 	%r19, %r1, 7;
	mov.u32 	%r2, %tid.y;
	shl.b32 	%r20, %r2, 3;
	add.s32 	%r3, %r19, %r20;
	mul.lo.s32 	%r21, %r2, 1280;
	mad.lo.s32 	%r22, %r1, 20480, %r21;
	mov.u32 	%r23, %tid.x;
	shl.b32 	%r24, %r23, 1;
	add.s32 	%r4, %r22, %r24;
	shl.b32 	%r25, %r2, 8;
	add.s32 	%r26, %r24, %r25;
	shl.b32 	%r27, %r2, 7;
	shl.b32 	%r5, %r23, 2;
	add.s32 	%r6, %r5, %r27;
	shl.b32 	%r28, %r26, 2;
	mov.u32 	%r29, _ZZ20g_d2l_matmul_kernel0E8A_shared;
	add.s32 	%r7, %r29, %r28;
	shl.b32 	%r30, %r23, 4;
	mov.u32 	%r31, _ZZ20g_d2l_matmul_kernel0E8B_shared;
	add.s32 	%r32, %r30, %r31;
	add.s32 	%r8, %r32, 8;
	mov.b32 	%r48, 0;
	mov.f32 	%f303, 0f00000000;
	mov.f32 	%f304, %f303;
	mov.f32 	%f305, %f303;
	mov.f32 	%f306, %f303;
	mov.f32 	%f299, %f303;
	mov.f32 	%f300, %f303;
	mov.f32 	%f301, %f303;
	mov.f32 	%f302, %f303;
	mov.f32 	%f295, %f303;
	mov.f32 	%f296, %f303;
	mov.f32 	%f297, %f303;
	mov.f32 	%f298, %f303;
	mov.f32 	%f291, %f303;
	mov.f32 	%f292, %f303;
	mov.f32 	%f293, %f303;
	mov.f32 	%f294, %f303;
	mov.f32 	%f287, %f303;
	mov.f32 	%f288, %f303;
	mov.f32 	%f289, %f303;
	mov.f32 	%f290, %f303;
	mov.f32 	%f283, %f303;
	mov.f32 	%f284, %f303;
	mov.f32 	%f285, %f303;
	mov.f32 	%f286, %f303;
	mov.f32 	%f279, %f303;
	mov.f32 	%f280, %f303;
	mov.f32 	%f281, %f303;
	mov.f32 	%f282, %f303;
	mov.f32 	%f307, %f303;
	mov.f32 	%f308, %f303;
	mov.f32 	%f309, %f303;
	mov.f32 	%f310, %f303;
$L__BB0_1:
	setp.gt.u32 	%p1, %r3, 5328;
	bar.sync 	0;
	shl.b32 	%r33, %r48, 5;
	add.s32 	%r34, %r4, %r33;
	mul.wide.u32 	%rd8, %r34, 4;
	add.s64 	%rd3, %rd1, %rd8;
	@%p1 bra 	$L__BB0_3;
	ld.global.nc.f32 	%f167, [%rd3];
	st.shared.f32 	[%r7], %f167;
	ld.global.nc.f32 	%f168, [%rd3+4];
	st.shared.f32 	[%r7+4], %f168;
$L__BB0_3:
	setp.gt.u32 	%p2, %r3, 5327;
	@%p2 bra 	$L__BB0_5;
	ld.global.nc.f32 	%f169, [%rd3+640];
	st.shared.f32 	[%r7+128], %f169;
	ld.global.nc.f32 	%f170, [%rd3+644];
	st.shared.f32 	[%r7+132], %f170;
$L__BB0_5:
	setp.gt.u32 	%p3, %r3, 5326;
	@%p3 bra 	$L__BB0_7;
	ld.global.nc.f32 	%f171, [%rd3+1280];
	st.shared.f32 	[%r7+256], %f171;
	ld.global.nc.f32 	%f172, [%rd3+1284];
	st.shared.f32 	[%r7+260], %f172;
$L__BB0_7:
	setp.gt.u32 	%p4, %r3, 5325;
	@%p4 bra 	$L__BB0_9;
	ld.global.nc.f32 	%f173, [%rd3+1920];
	st.shared.f32 	[%r7+384], %f173;
	ld.global.nc.f32 	%f174, [%rd3+1924];
	st.shared.f32 	[%r7+388], %f174;
$L__BB0_9:
	setp.gt.u32 	%p5, %r3, 5324;
	@%p5 bra 	$L__BB0_11;
	ld.global.nc.f32 	%f175, [%rd3+2560];
	st.shared.f32 	[%r7+512], %f175;
	ld.global.nc.f32 	%f176, [%rd3+2564];
	st.shared.f32 	[%r7+516], %f176;
$L__BB0_11:
	setp.gt.u32 	%p6, %r3, 5323;
	@%p6 bra 	$L__BB0_13;
	ld.global.nc.f32 	%f177, [%rd3+3200];
	st.shared.f32 	[%r7+640], %f177;
	ld.global.nc.f32 	%f178, [%rd3+3204];
	st.shared.f32 	[%r7+644], %f178;
$L__BB0_13:
	setp.gt.u32 	%p7, %r3, 5322;
	@%p7 bra 	$L__BB0_15;
	ld.global.nc.f32 	%f179, [%rd3+3840];
	st.shared.f32 	[%r7+768], %f179;
	ld.global.nc.f32 	%f180, [%rd3+3844];
	st.shared.f32 	[%r7+772], %f180;
$L__BB0_15:
	setp.gt.u32 	%p8, %r3, 5321;
	@%p8 bra 	$L__BB0_17;
	ld.global.nc.f32 	%f181, [%rd3+4480];
	st.shared.f32 	[%r7+896], %f181;
	ld.global.nc.f32 	%f182, [%rd3+4484];
	st.shared.f32 	[%r7+900], %f182;
$L__BB0_17:
	shl.b32 	%r36, %r2, 10;
	mov.u32 	%r37, _ZZ20g_d2l_matmul_kernel0E8A_shared;
	add.s32 	%r38, %r36, %r37;
	add.s32 	%r50, %r38, 512;
	shl.b32 	%r39, %r48, 11;
	add.s32 	%r40, %r6, %r39;
	mul.wide.u32 	%rd9, %r40, 4;
	add.s64 	%rd10, %rd2, %rd9;
	ld.global.nc.f32 	%f183, [%rd10];
	shl.b32 	%r41, %r6, 2;
	mov.u32 	%r42, _ZZ20g_d2l_matmul_kernel0E8B_shared;
	add.s32 	%r43, %r42, %r41;
	st.shared.f32 	[%r43], %f183;
	ld.global.nc.f32 	%f184, [%rd10+4];
	st.shared.f32 	[%r43+4], %f184;
	ld.global.nc.f32 	%f185, [%rd10+8];
	st.shared.f32 	[%r43+8], %f185;
	ld.global.nc.f32 	%f186, [%rd10+12];
	st.shared.f32 	[%r43+12], %f186;
	ld.global.nc.f32 	%f187, [%rd10+256];
	st.shared.f32 	[%r43+256], %f187;
	ld.global.nc.f32 	%f188, [%rd10+260];
	st.shared.f32 	[%r43+260], %f188;
	ld.global.nc.f32 	%f189, [%rd10+264];
	st.shared.f32 	[%r43+264], %f189;
	ld.global.nc.f32 	%f190, [%rd10+268];
	st.shared.f32 	[%r43+268], %f190;
	bar.sync 	0;
	mov.b32 	%r51, 512;
	mov.u32 	%r49, %r8;
$L__BB0_18:
	@%p1 bra 	$L__BB0_20;
	ld.shared.f32 	%f271, [%r50+-512];
$L__BB0_20:
	@%p2 bra 	$L__BB0_22;
	ld.shared.f32 	%f272, [%r50+-384];
$L__BB0_22:
	@%p3 bra 	$L__BB0_24;
	ld.shared.f32 	%f273, [%r50+-256];
$L__BB0_24:
	@%p4 bra 	$L__BB0_26;
	ld.shared.f32 	%f274, [%r50+-128];
$L__BB0_26:
	@%p5 bra 	$L__BB0_28;
	ld.shared.f32 	%f275, [%r50];
$L__BB0_28:
	@%p6 bra 	$L__BB0_30;
	ld.shared.f32 	%f276, [%r50+128];
$L__BB0_30:
	setp.gt.u32 	%p15, %r3, 5322;
	@%p15 bra 	$L__BB0_32;
	ld.shared.f32 	%f277, [%r50+256];
$L__BB0_32:
	setp.gt.u32 	%p16, %r3, 5321;
	@%p16 bra 	$L__BB0_34;
	ld.shared.f32 	%f278, [%r50+384];
$L__BB0_34:
	setp.gt.u32 	%p17, %r3, 5328;
	ld.shared.f32 	%f97, [%r49+-8];
	ld.shared.f32 	%f98, [%r49+-4];
	ld.shared.f32 	%f99, [%r49];
	ld.shared.f32 	%f100, [%r49+4];
	@%p17 bra 	$L__BB0_36;
	fma.rn.f32 	%f282, %f271, %f97, %f282;
	fma.rn.f32 	%f281, %f271, %f98, %f281;
	fma.rn.f32 	%f280, %f271, %f99, %f280;
	fma.rn.f32 	%f279, %f271, %f100, %f279;
$L__BB0_36:
	setp.gt.u32 	%p18, %r3, 5327;
	@%p18 bra 	$L__BB0_38;
	fma.rn.f32 	%f286, %f272, %f97, %f286;
	fma.rn.f32 	%f285, %f272, %f98, %f285;
	fma.rn.f32 	%f284, %f272, %f99, %f284;
	fma.rn.f32 	%f283, %f272, %f100, %f283;
$L__BB0_38:
	setp.gt.u32 	%p19, %r3, 5326;
	@%p19 bra 	$L__BB0_40;
	fma.rn.f32 	%f290, %f273, %f97, %f290;
	fma.rn.f32 	%f289, %f273, %f98, %f289;
	fma.rn.f32 	%f288, %f273, %f99, %f288;
	fma.rn.f32 	%f287, %f273, %f100, %f287;
$L__BB0_40:
	setp.gt.u32 	%p20, %r3, 5325;
	@%p20 bra 	$L__BB0_42;
	fma.rn.f32 	%f294, %f274, %f97, %f294;
	fma.rn.f32 	%f293, %f274, %f98, %f293;
	fma.rn.f32 	%f292, %f274, %f99, %f292;
	fma.rn.f32 	%f291, %f274, %f100, %f291;
$L__BB0_42:
	setp.gt.u32 	%p21, %r3, 5324;
	@%p21 bra 	$L__BB0_44;
	fma.rn.f32 	%f298, %f275, %f97, %f298;
	fma.rn.f32 	%f297, %f275, %f98, %f297;
	fma.rn.f32 	%f296, %f275, %f99, %f296;
	fma.rn.f32 	%f295, %f275, %f100, %f295;
$L__BB0_44:
	setp.gt.u32 	%p22, %r3, 5323;
	@%p22 bra 	$L__BB0_46;
	fma.rn.f32 	%f302, %f276, %f97, %f302;
	fma.rn.f32 	%f301, %f276, %f98, %f301;
	fma.rn.f32 	%f300, %f276, %f99, %f300;
	fma.rn.f32 	%f299, %f276, %f100, %f299;
$L__BB0_46:
	setp.gt.u32 	%p23, %r3, 5322;
	@%p23 bra 	$L__BB0_48;
	fma.rn.f32 	%f306, %f277, %f97, %f306;
	fma.rn.f32 	%f305, %f277, %f98, %f305;
	fma.rn.f32 	%f304, %f277, %f99, %f304;
	fma.rn.f32 	%f303, %f277, %f100, %f303;
$L__BB0_48:
	setp.gt.u32 	%p24, %r3, 5321;
	@%p24 bra 	$L__BB0_50;
	fma.rn.f32 	%f307, %f278, %f97, %f307;
	fma.rn.f32 	%f308, %f278, %f98, %f308;
	fma.rn.f32 	%f309, %f278, %f99, %f309;
	fma.rn.f32 	%f310, %f278, %f100, %f310;
$L__BB0_50:
	add.s32 	%r51, %r51, 4;
	add.s32 	%r50, %r50, 4;
	add.s32 	%r49, %r49, 256;
	setp.ne.s32 	%p25, %r51, 640;
	@%p25 bra 	$L__BB0_18;
	add.s32 	%r48, %r48, 1;
	setp.ne.s32 	%p26, %r48, 5;
	@%p26 bra 	$L__BB0_1;
	setp.gt.u32 	%p27, %r3, 5328;
	shl.b32 	%r44, %r1, 13;
	shl.b32 	%r45, %r2, 9;
	add.s32 	%r46, %r44, %r45;
	add.s32 	%r47, %r46, %r5;
	cvta.to.global.u64 	%rd11, %rd5;
	mul.wide.u32 	%rd12, %r47, 4;
	add.s64 	%rd4, %rd11, %rd12;
	@%p27 bra 	$L__BB0_54;
	st.global.f32 	[%rd4], %f282;
	st.global.f32 	[%rd4+4], %f281;
	st.global.f32 	[%rd4+8], %f280;
	st.global.f32 	[%rd4+12], %f279;
$L__BB0_54:
	setp.gt.u32 	%p28, %r3, 5327;
	@%p28 bra 	$L__BB0_56;
	st.global.f32 	[%rd4+256], %f286;
	st.global.f32 	[%rd4+260], %f285;
	st.global.f32 	[%rd4+264], %f284;
	st.global.f32 	[%rd4+268], %f283;
$L__BB0_56:
	setp.gt.u32 	%p29, %r3, 5326;
	@%p29 bra 	$L__BB0_58;
	st.global.f32 	[%rd4+512], %f290;
	st.global.f32 	[%rd4+516], %f289;
	st.global.f32 	[%rd4+520], %f288;
	st.global.f32 	[%rd4+524], %f287;
$L__BB0_58:
	setp.gt.u32 	%p30, %r3, 5325;
	@%p30 bra 	$L__BB0_60;
	st.global.f32 	[%rd4+768], %f294;
	st.global.f32 	[%rd4+772], %f293;
	st.global.f32 	[%rd4+776], %f292;
	st.global.f32 	[%rd4+780], %f291;
$L__BB0_60:
	setp.gt.u32 	%p31, %r3, 5324;
	@%p31 bra 	$L__BB0_62;
	st.global.f32 	[%rd4+1024], %f298;
	st.global.f32 	[%rd4+1028], %f297;
	st.global.f32 	[%rd4+1032], %f296;
	st.global.f32 	[%rd4+1036], %f295;
$L__BB0_62:
	setp.gt.u32 	%p32, %r3, 5323;
	@%p32 bra 	$L__BB0_64;
	st.global.f32 	[%rd4+1280], %f302;
	st.global.f32 	[%rd4+1284], %f301;
	st.global.f32 	[%rd4+1288], %f300;
	st.global.f32 	[%rd4+1292], %f299;
$L__BB0_64:
	setp.gt.u32 	%p33, %r3, 5322;
	@%p33 bra 	$L__BB0_66;
	st.global.f32 	[%rd4+1536], %f306;
	st.global.f32 	[%rd4+1540], %f305;
	st.global.f32 	[%rd4+1544], %f304;
	st.global.f32 	[%rd4+1548], %f303;
$L__BB0_66:
	setp.gt.u32 	%p34, %r3, 5321;
	@%p34 bra 	$L__BB0_68;
	st.global.f32 	[%rd4+1792], %f307;
	st.global.f32 	[%rd4+1796], %f308;
	st.global.f32 	[%rd4+1800], %f309;
	st.global.f32 	[%rd4+1804], %f310;
$L__BB0_68:
	ret;

}
	// .globl	check_result
.visible .entry check_result(
	.param .u64 .ptr .align 1 check_result_param_0,
	.param .u32 check_result_param_1,
	.param .f32 check_result_param_2
)
{
	.local .align 16 .b8 	__local_depot1[32];
	.reg .b64 	%SP;
	.reg .b64 	%SPL;
	.reg .pred 	%p<3>;
	.reg .b32 	%r<12>;
	.reg .b32 	%f<3>;
	.reg .b64 	%rd<9>;
	.reg .b64 	%fd<2>;

	mov.u64 	%SPL, __local_depot1;
	cvta.local.u64 	%SP, %SPL;
	ld.param.u64 	%rd1, [check_result_param_0];
	ld.param.u32 	%r4, [check_result_param_1];
	ld.param.f32 	%f2, [check_result_param_2];
	mov.u32 	%r1, %ctaid.x;
	mov.u32 	%r5, %ntid.x;
	mov.u32 	%r2, %tid.x;
	mad.lo.s32 	%r3, %r1, %r5, %r2;
	setp.ge.s32 	%p1, %r3, %r4;
	@%p1 bra 	$L__BB1_3;
	cvta.to.global.u64 	%rd2, %rd1;
	mul.wide.s32 	%rd3, %r3, 4;
	add.s64 	%rd4, %rd2, %rd3;
	ld.global.f32 	%f1, [%rd4];
	setp.eq.f32 	%p2, %f1, %f2;
	@%p2 bra 	$L__BB1_3;
	add.u64 	%rd5, %SP, 0;
	add.u64 	%rd6, %SPL, 0;
	mov.u32 	%r6, %ctaid.y;
	mov.u32 	%r7, %ctaid.z;
	mov.u32 	%r8, %tid.y;
	mov.u32 	%r9, %tid.z;
	cvt.f64.f32 	%fd1, %f1;
	st.local.v4.u32 	[%rd6], {%r1, %r6, %r7, %r2};
	st.local.v2.u32 	[%rd6+16], {%r8, %r9};
	st.local.f64 	[%rd6+24], %fd1;
	mov.u64 	%rd7, $str;
	cvta.global.u64 	%rd8, %rd7;
	{ // callseq 0, 0
	.param .b64 param0;
	st.param.b64 	[param0], %rd8;
	.param .b64 param1;
	st.param.b64 	[param1], %rd5;
	.param .b32 retval0;
	call.uni (retval0), 
	vprintf, 
	(
	param0, 
	param1
	);
	ld.param.b32 	%r10, [retval0];
	} // callseq 0
$L__BB1_3:
	ret;

}
	// .globl	BlockFusion_matmul
.visible .entry BlockFusion_matmul(
	.param .u64 .ptr .align 1 BlockFusion_matmul_param_0,
	.param .u64 .ptr .align 1 BlockFusion_matmul_param_1,
	.param .u64 .ptr .align 1 BlockFusion_matmul_param_2,
	.param .u64 .ptr .align 1 BlockFusion_matmul_param_3,
	.param .u64 .ptr .align 1 BlockFusion_matmul_param_4
)
{
	.reg .pred 	%p<72>;
	.reg .b32 	%r<100>;
	.reg .b32 	%f<621>;
	.reg .b64 	%rd<23>;
	// demoted variable
	.shared .align 4 .b8 _ZZ18d2l_matmul_kernel0PfS_S_iiiiE8A_shared[16384];
	// demoted variable
	.shared .align 4 .b8 _ZZ18d2l_matmul_kernel0PfS_S_iiiiE8B_shared[8192];
	ld.param.u64 	%rd12, [BlockFusion_matmul_param_0];
	ld.param.u64 	%rd8, [BlockFusion_matmul_param_1];
	ld.param.u64 	%rd9, [BlockFusion_matmul_param_2];
	ld.param.u64 	%rd10, [BlockFusion_matmul_param_3];
	ld.param.u64 	%rd11, [BlockFusion_matmul_param_4];
	cvta.to.global.u64 	%rd1, %rd12;
	mov.u32 	%r1, %ctaid.y;
	setp.gt.u32 	%p1, %r1, 41;
	@%p1 bra 	$L__BB2_70;
	mov.u32 	%r2, %tid.x;
	mov.u32 	%r3, %tid.y;
	shl.b32 	%r4, %r2, 4;
	add.s32 	%r65, %r4, %r3;
	setp.gt.u32 	%p37, %r65, 256;
	@%p37 bra 	$L__BB2_139;
	shl.b32 	%r67, %r1, 7;
	shl.b32 	%r68, %r3, 3;
	add.s32 	%r5, %r67, %r68;
	mul.lo.s32 	%r69, %r3, 1280;
	mad.lo.s32 	%r70, %r1, 20480, %r69;
	shl.b32 	%r71, %r2, 1;
	add.s32 	%r6, %r70, %r71;
	shl.b32 	%r72, %r3, 8;
	add.s32 	%r73, %r71, %r72;
	shl.b32 	%r74, %r3, 7;
	shl.b32 	%r7, %r2, 2;
	add.s32 	%r8, %r7, %r74;
	shl.b32 	%r75, %r73, 2;
	mov.u32 	%r76, _ZZ18d2l_matmul_kernel0PfS_S_iiiiE8A_shared;
	add.s32 	%r9, %r76, %r75;
	mov.u32 	%r77, _ZZ18d2l_matmul_kernel0PfS_S_iiiiE8B_shared;
	add.s32 	%r78, %r4, %r77;
	add.s32 	%r10, %r78, 8;
	cvta.to.global.u64 	%rd2, %rd8;
	mov.b32 	%r94, 0;
	mov.f32 	%f497, 0f00000000;
	mov.f32 	%f498, %f497;
	mov.f32 	%f499, %f497;
	mov.f32 	%f500, %f497;
	mov.f32 	%f493, %f497;
	mov.f32 	%f494, %f497;
	mov.f32 	%f495, %f497;
	mov.f32 	%f496, %f497;
	mov.f32 	%f489, %f497;
	mov.f32 	%f490, %f497;
	mov.f32 	%f491, %f497;
	mov.f32 	%f492, %f497;
	mov.f32 	%f485, %f497;
	mov.f32 	%f486, %f497;
	mov.f32 	%f487, %f497;
	mov.f32 	%f488, %f497;
	mov.f32 	%f481, %f497;
	mov.f32 	%f482, %f497;
	mov.f32 	%f483, %f497;
	mov.f32 	%f484, %f497;
	mov.f32 	%f477, %f497;
	mov.f32 	%f478, %f497;
	mov.f32 	%f479, %f497;
	mov.f32 	%f480, %f497;
	mov.f32 	%f473, %f497;
	mov.f32 	%f474, %f497;
	mov.f32 	%f475, %f497;
	mov.f32 	%f476, %f497;
	mov.f32 	%f469, %f497;
	mov.f32 	%f470, %f497;
	mov.f32 	%f471, %f497;
	mov.f32 	%f472, %f497;
$L__BB2_3:
	setp.gt.u32 	%p38, %r5, 5328;
	bar.sync 	0;
	shl.b32 	%r79, %r94, 5;
	add.s32 	%r80, %r6, %r79;
	mul.wide.u32 	%rd18, %r80, 4;
	add.s64 	%rd3, %rd1, %rd18;
	@%p38 bra 	$L__BB2_5;
	ld.global.f32 	%f357, [%rd3];
	st.shared.f32 	[%r9], %f357;
	ld.global.f32 	%f358, [%rd3+4];
	st.shared.f32 	[%r9+4], %f358;
$L__BB2_5:
	setp.gt.u32 	%p39, %r5, 5327;
	@%p39 bra 	$L__BB2_7;
	ld.global.f32 	%f359, [%rd3+640];
	st.shared.f32 	[%r9+128], %f359;
	ld.global.f32 	%f360, [%rd3+644];
	st.shared.f32 	[%r9+132], %f360;
$L__BB2_7:
	setp.gt.u32 	%p40, %r5, 5326;
	@%p40 bra 	$L__BB2_9;
	ld.global.f32 	%f361, [%rd3+1280];
	st.shared.f32 	[%r9+256], %f361;
	ld.global.f32 	%f362, [%rd3+1284];
	st.shared.f32 	[%r9+260], %f362;
$L__BB2_9:
	setp.gt.u32 	%p41, %r5, 5325;
	@%p41 bra 	$L__BB2_11;
	ld.global.f32 	%f363, [%rd3+1920];
	st.shared.f32 	[%r9+384], %f363;
	ld.global.f32 	%f364, [%rd3+1924];
	st.shared.f32 	[%r9+388], %f364;
$L__BB2_11:
	setp.gt.u32 	%p42, %r5, 5324;
	@%p42 bra 	$L__BB2_13;
	ld.global.f32 	%f365, [%rd3+2560];
	st.shared.f32 	[%r9+512], %f365;
	ld.global.f32 	%f366, [%rd3+2564];
	st.shared.f32 	[%r9+516], %f366;
$L__BB2_13:
	setp.gt.u32 	%p43, %r5, 5323;
	@%p43 bra 	$L__BB2_15;
	ld.global.f32 	%f367, [%rd3+3200];
	st.shared.f32 	[%r9+640], %f367;
	ld.global.f32 	%f368, [%rd3+3204];
	st.shared.f32 	[%r9+644], %f368;
$L__BB2_15:
	setp.gt.u32 	%p44, %r5, 5322;
	@%p44 bra 	$L__BB2_17;
	ld.global.f32 	%f369, [%rd3+3840];
	st.shared.f32 	[%r9+768], %f369;
	ld.global.f32 	%f370, [%rd3+3844];
	st.shared.f32 	[%r9+772], %f370;
$L__BB2_17:
	setp.gt.u32 	%p45, %r5, 5321;
	@%p45 bra 	$L__BB2_19;
	ld.global.f32 	%f371, [%rd3+4480];
	st.shared.f32 	[%r9+896], %f371;
	ld.global.f32 	%f372, [%rd3+4484];
	st.shared.f32 	[%r9+900], %f372;
$L__BB2_19:
	shl.b32 	%r82, %r3, 10;
	mov.u32 	%r83, _ZZ18d2l_matmul_kernel0PfS_S_iiiiE8A_shared;
	add.s32 	%r84, %r82, %r83;
	add.s32 	%r96, %r84, 512;
	shl.b32 	%r85, %r94, 11;
	add.s32 	%r86, %r8, %r85;
	mul.wide.u32 	%rd19, %r86, 4;
	add.s64 	%rd20, %rd2, %rd19;
	ld.global.nc.f32 	%f373, [%rd20];
	shl.b32 	%r87, %r8, 2;
	mov.u32 	%r88, _ZZ18d2l_matmul_kernel0PfS_S_iiiiE8B_shared;
	add.s32 	%r89, %r88, %r87;
	st.shared.f32 	[%r89], %f373;
	ld.global.nc.f32 	%f374, [%rd20+4];
	st.shared.f32 	[%r89+4], %f374;
	ld.global.nc.f32 	%f375, [%rd20+8];
	st.shared.f32 	[%r89+8], %f375;
	ld.global.nc.f32 	%f376, [%rd20+12];
	st.shared.f32 	[%r89+12], %f376;
	ld.global.nc.f32 	%f377, [%rd20+256];
	st.shared.f32 	[%r89+256], %f377;
	ld.global.nc.f32 	%f378, [%rd20+260];
	st.shared.f32 	[%r89+260], %f378;
	ld.global.nc.f32 	%f379, [%rd20+264];
	st.shared.f32 	[%r89+264], %f379;
	ld.global.nc.f32 	%f380, [%rd20+268];
	st.shared.f32 	[%r89+268], %f380;
	bar.sync 	0;
	mov.b32 	%r97, 512;
	mov.u32 	%r95, %r10;
$L__BB2_20:
	@%p38 bra 	$L__BB2_22;
	ld.shared.f32 	%f461, [%r96+-512];
$L__BB2_22:
	@%p39 bra 	$L__BB2_24;
	ld.shared.f32 	%f462, [%r96+-384];
$L__BB2_24:
	@%p40 bra 	$L__BB2_26;
	ld.shared.f32 	%f463, [%r96+-256];
$L__BB2_26:
	@%p41 bra 	$L__BB2_28;
	ld.shared.f32 	%f464, [%r96+-128];
$L__BB2_28:
	@%p42 bra 	$L__BB2_30;
	ld.shared.f32 	%f465, [%r96];
$L__BB2_30:
	@%p43 bra 	$L__BB2_32;
	ld.shared.f32 	%f466, [%r96+128];
$L__BB2_32:
	setp.gt.u32 	%p52, %r5, 5322;
	@%p52 bra 	$L__BB2_34;
	ld.shared.f32 	%f467, [%r96+256];
$L__BB2_34:
	setp.gt.u32 	%p53, %r5, 5321;
	@%p53 bra 	$L__BB2_36;
	ld.shared.f32 	%f468, [%r96+384];
$L__BB2_36:
	setp.gt.u32 	%p54, %r5, 5328;
	ld.shared.f32 	%f97, [%r95+-8];
	ld.shared.f32 	%f98, [%r95+-4];
	ld.shared.f32 	%f99, [%r95];
	ld.shared.f32 	%f100, [%r95+4];
	@%p54 bra 	$L__BB2_38;
	fma.rn.f32 	%f472, %f461, %f97, %f472;
	fma.rn.f32 	%f471, %f461, %f98, %f471;
	fma.rn.f32 	%f470, %f461, %f99, %f470;
	fma.rn.f32 	%f469, %f461, %f100, %f469;
$L__BB2_38:
	setp.gt.u32 	%p55, %r5, 5327;
	@%p55 bra 	$L__BB2_40;
	fma.rn.f32 	%f476, %f462, %f97, %f476;
	fma.rn.f32 	%f475, %f462, %f98, %f475;
	fma.rn.f32 	%f474, %f462, %f99, %f474;
	fma.rn.f32 	%f473, %f462, %f100, %f473;
$L__BB2_40:
	setp.gt.u32 	%p56, %r5, 5326;
	@%p56 bra 	$L__BB2_42;
	fma.rn.f32 	%f480, %f463, %f97, %f480;
	fma.rn.f32 	%f479, %f463, %f98, %f479;
	fma.rn.f32 	%f478, %f463, %f99, %f478;
	fma.rn.f32 	%f477, %f463, %f100, %f477;
$L__BB2_42:
	setp.gt.u32 	%p57, %r5, 5325;
	@%p57 bra 	$L__BB2_44;
	fma.rn.f32 	%f484, %f464, %f97, %f484;
	fma.rn.f32 	%f483, %f464, %f98, %f483;
	fma.rn.f32 	%f482, %f464, %f99, %f482;
	fma.rn.f32 	%f481, %f464, %f100, %f481;
$L__BB2_44:
	setp.gt.u32 	%p58, %r5, 5324;
	@%p58 bra 	$L__BB2_46;
	fma.rn.f32 	%f488, %f465, %f97, %f488;
	fma.rn.f32 	%f487, %f465, %f98, %f487;
	fma.rn.f32 	%f486, %f465, %f99, %f486;
	fma.rn.f32 	%f485, %f465, %f100, %f485;
$L__BB2_46:
	setp.gt.u32 	%p59, %r5, 5323;
	@%p59 bra 	$L__BB2_48;
	fma.rn.f32 	%f492, %f466, %f97, %f492;
	fma.rn.f32 	%f491, %f466, %f98, %f491;
	fma.rn.f32 	%f490, %f466, %f99, %f490;
	fma.rn.f32 	%f489, %f466, %f100, %f489;
$L__BB2_48:
	setp.gt.u32 	%p60, %r5, 5322;
	@%p60 bra 	$L__BB2_50;
	fma.rn.f32 	%f496, %f467, %f97, %f496;
	fma.rn.f32 	%f495, %f467, %f98, %f495;
	fma.rn.f32 	%f494, %f467, %f99, %f494;
	fma.rn.f32 	%f493, %f467, %f100, %f493;
$L__BB2_50:
	setp.gt.u32 	%p61, %r5, 5321;
	@%p61 bra 	$L__BB2_52;
	fma.rn.f32 	%f500, %f468, %f97, %f500;
	fma.rn.f32 	%f499, %f468, %f98, %f499;
	fma.rn.f32 	%f498, %f468, %f99, %f498;
	fma.rn.f32 	%f497, %f468, %f100, %f497;
$L__BB2_52:
	add.s32 	%r97, %r97, 4;
	add.s32 	%r96, %r96, 4;
	add.s32 	%r95, %r95, 256;
	setp.ne.s32 	%p62, %r97, 640;
	@%p62 bra 	$L__BB2_20;
	add.s32 	%r94, %r94, 1;
	setp.ne.s32 	%p63, %r94, 5;
	@%p63 bra 	$L__BB2_3;
	setp.gt.u32 	%p64, %r5, 5328;
	shl.b32 	%r90, %r1, 13;
	shl.b32 	%r91, %r3, 9;
	add.s32 	%r92, %r90, %r91;
	add.s32 	%r93, %r92, %r7;
	cvta.to.global.u64 	%rd21, %rd9;
	mul.wide.u32 	%rd22, %r93, 4;
	add.s64 	%rd4, %rd21, %rd22;
	@%p64 bra 	$L__BB2_56;
	st.global.f32 	[%rd4], %f472;
	st.global.f32 	[%rd4+4], %f471;
	st.global.f32 	[%rd4+8], %f470;
	st.global.f32 	[%rd4+12], %f469;
$L__BB2_56:
	setp.gt.u32 	%p65, %r5, 5327;
	@%p65 bra 	$L__BB2_58;
	st.global.f32 	[%rd4+256], %f476;
	st.global.f32 	[%rd4+260], %f475;
	st.global.f32 	[%rd4+264], %f474;
	st.global.f32 	[%rd4+268], %f473;
$L__BB2_58:
	setp.gt.u32 	%p66, %r5, 5326;
	@%p66 bra 	$L__BB2_60;
	st.global.f32 	[%rd4+512], %f480;
	st.global.f32 	[%rd4+516], %f479;
	st.global.f32 	[%rd4+520], %f478;
	st.global.f32 	[%rd4+524], %f477;
$L__BB2_60:
	setp.gt.u32 	%p67, %r5, 5325;
	@%p67 bra 	$L__BB2_62;
	st.global.f32 	[%rd4+768], %f484;
	st.global.f32 	[%rd4+772], %f483;
	st.global.f32 	[%rd4+776], %f482;
	st.global.f32 	[%rd4+780], %f481;
$L__BB2_62:
	setp.gt.u32 	%p68, %r5, 5324;
	@%p68 bra 	$L__BB2_64;
	st.global.f32 	[%rd4+1024], %f488;
	st.global.f32 	[%rd4+1028], %f487;
	st.global.f32 	[%rd4+1032], %f486;
	st.global.f32 	[%rd4+1036], %f485;
$L__BB2_64:
	setp.gt.u32 	%p69, %r5, 5323;
	@%p69 bra 	$L__BB2_66;
	st.global.f32 	[%rd4+1280], %f492;
	st.global.f32 	[%rd4+1284], %f491;
	st.global.f32 	[%rd4+1288], %f490;
	st.global.f32 	[%rd4+1292], %f489;
$L__BB2_66:
	setp.gt.u32 	%p70, %r5, 5322;
	@%p70 bra 	$L__BB2_68;
	st.global.f32 	[%rd4+1536], %f496;
	st.global.f32 	[%rd4+1540], %f495;
	st.global.f32 	[%rd4+1544], %f494;
	st.global.f32 	[%rd4+1548], %f493;
$L__BB2_68:
	setp.gt.u32 	%p71, %r5, 5321;
	@%p71 bra 	$L__BB2_139;
	st.global.f32 	[%rd4+1792], %f500;
	st.global.f32 	[%rd4+1796], %f499;
	st.global.f32 	[%rd4+1800], %f498;
	st.global.f32 	[%rd4+1804], %f497;
	bra.uni 	$L__BB2_139;
$L__BB2_70:
	mov.u32 	%r20, %tid.x;
	mov.u32 	%r21, %tid.y;
	add.s32 	%r22, %r1, -42;
	shl.b32 	%r35, %r20, 4;
	add.s32 	%r36, %r35, %r21;
	setp.gt.u32 	%p2, %r36, 256;
	@%p2 bra 	$L__BB2_139;
	shl.b32 	%r38, %r22, 7;
	shl.b32 	%r39, %r21, 3;
	add.s32 	%r23, %r38, %r39;
	shl.b32 	%r40, %r20, 1;
	mad.lo.s32 	%r41, %r21, 1280, %r40;
	mad.lo.s32 	%r24, %r22, 20480, %r41;
	shl.b32 	%r25, %r21, 8;
	shl.b32 	%r42, %r21, 10;
	sub.s32 	%r43, %r41, %r42;
	shl.b32 	%r44, %r21, 7;
	shl.b32 	%r26, %r20, 2;
	add.s32 	%r27, %r26, %r44;
	shl.b32 	%r45, %r43, 2;
	mov.u32 	%r46, _ZZ18d2l_matmul_kernel0PfS_S_iiiiE8A_shared;
	add.s32 	%r28, %r46, %r45;
	shl.b32 	%r47, %r27, 2;
	mov.u32 	%r48, _ZZ18d2l_matmul_kernel0PfS_S_iiiiE8B_shared;
	add.s32 	%r29, %r48, %r47;
	cvta.to.global.u64 	%rd5, %rd10;
	mov.b32 	%r98, 0;
	mov.f32 	%f609, 0f00000000;
	mov.f32 	%f610, %f609;
	mov.f32 	%f611, %f609;
	mov.f32 	%f612, %f609;
	mov.f32 	%f605, %f609;
	mov.f32 	%f606, %f609;
	mov.f32 	%f607, %f609;
	mov.f32 	%f608, %f609;
	mov.f32 	%f601, %f609;
	mov.f32 	%f602, %f609;
	mov.f32 	%f603, %f609;
	mov.f32 	%f604, %f609;
	mov.f32 	%f597, %f609;
	mov.f32 	%f598, %f609;
	mov.f32 	%f599, %f609;
	mov.f32 	%f600, %f609;
	mov.f32 	%f593, %f609;
	mov.f32 	%f594, %f609;
	mov.f32 	%f595, %f609;
	mov.f32 	%f596, %f609;
	mov.f32 	%f589, %f609;
	mov.f32 	%f590, %f609;
	mov.f32 	%f591, %f609;
	mov.f32 	%f592, %f609;
	mov.f32 	%f613, %f609;
	mov.f32 	%f614, %f609;
	mov.f32 	%f615, %f609;
	mov.f32 	%f616, %f609;
	mov.f32 	%f617, %f609;
	mov.f32 	%f618, %f609;
	mov.f32 	%f619, %f609;
	mov.f32 	%f620, %f609;
$L__BB2_72:
	setp.gt.u32 	%p3, %r23, 5328;
	bar.sync 	0;
	shl.b32 	%r49, %r98, 5;
	add.s32 	%r50, %r24, %r49;
	mul.wide.s32 	%rd13, %r50, 4;
	add.s64 	%rd6, %rd1, %rd13;
	@%p3 bra 	$L__BB2_74;
	ld.global.f32 	%f331, [%rd6];
	st.shared.f32 	[%r28], %f331;
	ld.global.f32 	%f332, [%rd6+4];
	st.shared.f32 	[%r28+4], %f332;
$L__BB2_74:
	setp.gt.u32 	%p4, %r23, 5327;
	@%p4 bra 	$L__BB2_76;
	ld.global.f32 	%f333, [%rd6+640];
	st.shared.f32 	[%r28+128], %f333;
	ld.global.f32 	%f334, [%rd6+644];
	st.shared.f32 	[%r28+132], %f334;
$L__BB2_76:
	setp.gt.u32 	%p5, %r23, 5326;
	@%p5 bra 	$L__BB2_78;
	ld.global.f32 	%f335, [%rd6+1280];
	st.shared.f32 	[%r28+256], %f335;
	ld.global.f32 	%f336, [%rd6+1284];
	st.shared.f32 	[%r28+260], %f336;
$L__BB2_78:
	setp.gt.u32 	%p6, %r23, 5325;
	@%p6 bra 	$L__BB2_80;
	ld.global.f32 	%f337, [%rd6+1920];
	st.shared.f32 	[%r28+384], %f337;
	ld.global.f32 	%f338, [%rd6+1924];
	st.shared.f32 	[%r28+388], %f338;
$L__BB2_80:
	setp.gt.u32 	%p7, %r23, 5324;
	@%p7 bra 	$L__BB2_82;
	ld.global.f32 	%f339, [%rd6+2560];
	st.shared.f32 	[%r28+512], %f339;
	ld.global.f32 	%f340, [%rd6+2564];
	st.shared.f32 	[%r28+516], %f340;
$L__BB2_82:
	setp.gt.u32 	%p8, %r23, 5323;
	@%p8 bra 	$L__BB2_84;
	ld.global.f32 	%f341, [%rd6+3200];
	st.shared.f32 	[%r28+640], %f341;
	ld.global.f32 	%f342, [%rd6+3204];
	st.shared.f32 	[%r28+644], %f342;
$L__BB2_84:
	setp.gt.u32 	%p9, %r23, 5322;
	@%p9 bra 	$L__BB2_86;
	ld.global.f32 	%f343, [%rd6+3840];
	st.shared.f32 	[%r28+768], %f343;
	ld.global.f32 	%f344, [%rd6+3844];
	st.shared.f32 	[%r28+772], %f344;
$L__BB2_86:
	setp.gt.u32 	%p10, %r23, 5321;
	@%p10 bra 	$L__BB2_88;
	ld.global.f32 	%f345, [%rd6+4480];
	st.shared.f32 	[%r28+896], %f345;
	ld.global.f32 	%f346, [%rd6+4484];
	st.shared.f32 	[%r28+900], %f346;
$L__BB2_88:
	shl.b32 	%r52, %r98, 11;
	add.s32 	%r53, %r27, %r52;
	mul.wide.u32 	%rd14, %r53, 4;
	add.s64 	%rd15, %rd5, %rd14;
	ld.global.nc.f32 	%f347, [%rd15];
	st.shared.f32 	[%r29], %f347;
	ld.global.nc.f32 	%f348, [%rd15+4];
	st.shared.f32 	[%r29+4], %f348;
	ld.global.nc.f32 	%f349, [%rd15+8];
	st.shared.f32 	[%r29+8], %f349;
	ld.global.nc.f32 	%f350, [%rd15+12];
	st.shared.f32 	[%r29+12], %f350;
	ld.global.nc.f32 	%f351, [%rd15+256];
	st.shared.f32 	[%r29+256], %f351;
	ld.global.nc.f32 	%f352, [%rd15+260];
	st.shared.f32 	[%r29+260], %f352;
	ld.global.nc.f32 	%f353, [%rd15+264];
	st.shared.f32 	[%r29+264], %f353;
	ld.global.nc.f32 	%f354, [%rd15+268];
	st.shared.f32 	[%r29+268], %f354;
	bar.sync 	0;
	mov.b32 	%r99, 0;
$L__BB2_89:
	add.s32 	%r54, %r99, %r25;
	shl.b32 	%r55, %r54, 2;
	mov.u32 	%r56, _ZZ18d2l_matmul_kernel0PfS_S_iiiiE8A_shared;
	add.s32 	%r32, %r56, %r55;
	@%p3 bra 	$L__BB2_91;
	ld.shared.f32 	%f581, [%r32];
$L__BB2_91:
	@%p4 bra 	$L__BB2_93;
	ld.shared.f32 	%f582, [%r32+128];
$L__BB2_93:
	@%p5 bra 	$L__BB2_95;
	ld.shared.f32 	%f583, [%r32+256];
$L__BB2_95:
	@%p6 bra 	$L__BB2_97;
	ld.shared.f32 	%f584, [%r32+384];
$L__BB2_97:
	@%p7 bra 	$L__BB2_99;
	ld.shared.f32 	%f585, [%r32+512];
$L__BB2_99:
	@%p8 bra 	$L__BB2_101;
	ld.shared.f32 	%f586, [%r32+640];
$L__BB2_101:
	setp.gt.u32 	%p17, %r23, 5322;
	@%p17 bra 	$L__BB2_103;
	ld.shared.f32 	%f587, [%r32+768];
$L__BB2_103:
	setp.gt.u32 	%p18, %r23, 5321;
	@%p18 bra 	$L__BB2_105;
	ld.shared.f32 	%f588, [%r32+896];
$L__BB2_105:
	setp.gt.u32 	%p19, %r23, 5328;
	shl.b32 	%r57, %r99, 6;
	add.s32 	%r58, %r57, %r26;
	shl.b32 	%r59, %r58, 2;
	mov.u32 	%r60, _ZZ18d2l_matmul_kernel0PfS_S_iiiiE8B_shared;
	add.s32 	%r61, %r60, %r59;
	ld.shared.f32 	%f261, [%r61];
	ld.shared.f32 	%f262, [%r61+4];
	ld.shared.f32 	%f263, [%r61+8];
	ld.shared.f32 	%f264, [%r61+12];
	@%p19 bra 	$L__BB2_107;
	fma.rn.f32 	%f592, %f581, %f261, %f592;
	fma.rn.f32 	%f591, %f581, %f262, %f591;
	fma.rn.f32 	%f590, %f581, %f263, %f590;
	fma.rn.f32 	%f589, %f581, %f264, %f589;
$L__BB2_107:
	setp.gt.u32 	%p20, %r23, 5327;
	@%p20 bra 	$L__BB2_109;
	fma.rn.f32 	%f596, %f582, %f261, %f596;
	fma.rn.f32 	%f595, %f582, %f262, %f595;
	fma.rn.f32 	%f594, %f582, %f263, %f594;
	fma.rn.f32 	%f593, %f582, %f264, %f593;
$L__BB2_109:
	setp.gt.u32 	%p21, %r23, 5326;
	@%p21 bra 	$L__BB2_111;
	fma.rn.f32 	%f600, %f583, %f261, %f600;
	fma.rn.f32 	%f599, %f583, %f262, %f599;
	fma.rn.f32 	%f598, %f583, %f263, %f598;
	fma.rn.f32 	%f597, %f583, %f264, %f597;
$L__BB2_111:
	setp.gt.u32 	%p22, %r23, 5325;
	@%p22 bra 	$L__BB2_113;
	fma.rn.f32 	%f604, %f584, %f261, %f604;
	fma.rn.f32 	%f603, %f584, %f262, %f603;
	fma.rn.f32 	%f602, %f584, %f263, %f602;
	fma.rn.f32 	%f601, %f584, %f264, %f601;
$L__BB2_113:
	setp.gt.u32 	%p23, %r23, 5324;
	@%p23 bra 	$L__BB2_115;
	fma.rn.f32 	%f608, %f585, %f261, %f608;
	fma.rn.f32 	%f607, %f585, %f262, %f607;
	fma.rn.f32 	%f606, %f585, %f263, %f606;
	fma.rn.f32 	%f605, %f585, %f264, %f605;
$L__BB2_115:
	setp.gt.u32 	%p24, %r23, 5323;
	@%p24 bra 	$L__BB2_117;
	fma.rn.f32 	%f612, %f586, %f261, %f612;
	fma.rn.f32 	%f611, %f586, %f262, %f611;
	fma.rn.f32 	%f610, %f586, %f263, %f610;
	fma.rn.f32 	%f609, %f586, %f264, %f609;
$L__BB2_117:
	setp.gt.u32 	%p25, %r23, 5322;
	@%p25 bra 	$L__BB2_119;
	fma.rn.f32 	%f613, %f587, %f261, %f613;
	fma.rn.f32 	%f614, %f587, %f262, %f614;
	fma.rn.f32 	%f615, %f587, %f263, %f615;
	fma.rn.f32 	%f616, %f587, %f264, %f616;
$L__BB2_119:
	setp.gt.u32 	%p26, %r23, 5321;
	@%p26 bra 	$L__BB2_121;
	fma.rn.f32 	%f617, %f588, %f261, %f617;
	fma.rn.f32 	%f618, %f588, %f262, %f618;
	fma.rn.f32 	%f619, %f588, %f263, %f619;
	fma.rn.f32 	%f620, %f588, %f264, %f620;
$L__BB2_121:
	add.s32 	%r99, %r99, 1;
	setp.ne.s32 	%p27, %r99, 32;
	@%p27 bra 	$L__BB2_89;
	add.s32 	%r98, %r98, 1;
	setp.ne.s32 	%p28, %r98, 5;
	@%p28 bra 	$L__BB2_72;
	setp.gt.u32 	%p29, %r23, 5328;
	shl.b32 	%r62, %r22, 13;
	mad.lo.s32 	%r63, %r21, 384, %r27;
	add.s32 	%r64, %r63, %r62;
	cvta.to.global.u64 	%rd16, %rd11;
	mul.wide.s32 	%rd17, %r64, 4;
	add.s64 	%rd7, %rd16, %rd17;
	@%p29 bra 	$L__BB2_125;
	st.global.f32 	[%rd7], %f592;
	st.global.f32 	[%rd7+4], %f591;
	st.global.f32 	[%rd7+8], %f590;
	st.global.f32 	[%rd7+12], %f589;
$L__BB2_125:
	setp.gt.u32 	%p30, %r23, 5327;
	@%p30 bra 	$L__BB2_127;
	st.global.f32 	[%rd7+256], %f596;
	st.global.f32 	[%rd7+260], %f595;
	st.global.f32 	[%rd7+264], %f594;
	st.global.f32 	[%rd7+268], %f593;
$L__BB2_127:
	setp.gt.u32 	%p31, %r23, 5326;
	@%p31 bra 	$L__BB2_129;
	st.global.f32 	[%rd7+512], %f600;
	st.global.f32 	[%rd7+516], %f599;
	st.global.f32 	[%rd7+520], %f598;
	st.global.f32 	[%rd7+524], %f597;
$L__BB2_129:
	setp.gt.u32 	%p32, %r23, 5325;
	@%p32 bra 	$L__BB2_131;
	st.global.f32 	[%rd7+768], %f604;
	st.global.f32 	[%rd7+772], %f603;
	st.global.f32 	[%rd7+776], %f602;
	st.global.f32 	[%rd7+780], %f601;
$L__BB2_131:
	setp.gt.u32 	%p33, %r23, 5324;
	@%p33 bra 	$L__BB2_133;
	st.global.f32 	[%rd7+1024], %f608;
	st.global.f32 	[%rd7+1028], %f607;
	st.global.f32 	[%rd7+1032], %f606;
	st.global.f32 	[%rd7+1036], %f605;
$L__BB2_133:
	setp.gt.u32 	%p34, %r23, 5323;
	@%p34 bra 	$L__BB2_135;
	st.global.f32 	[%rd7+1280], %f612;
	st.global.f32 	[%rd7+1284], %f611;
	st.global.f32 	[%rd7+1288], %f610;
	st.global.f32 	[%rd7+1292], %f609;
$L__BB2_135:
	setp.gt.u32 	%p35, %r23, 5322;
	@%p35 bra 	$L__BB2_137;
	st.global.f32 	[%rd7+1536], %f613;
	st.global.f32 	[%rd7+1540], %f614;
	st.global.f32 	[%rd7+1544], %f615;
	st.global.f32 	[%rd7+1548], %f616;
$L__BB2_137:
	setp.gt.u32 	%p36, %r23, 5321;
	@%p36 bra 	$L__BB2_139;
	st.global.f32 	[%rd7+1792], %f617;
	st.global.f32 	[%rd7+1796], %f618;
	st.global.f32 	[%rd7+1800], %f619;
	st.global.f32 	[%rd7+1804], %f620;
$L__BB2_139:
	ret;

}


// ===== COMPILED SASS (sm_100) =====

	.target	sm_100

	.elftype	@"ET_EXEC"


//--------------------- .note.nv.tkinfo           --------------------------
	.section	.note.nv.tkinfo,"",@"SHT_NOTE"
	.sectionflags	@"SHF_NOTE_NV_TKINFO"
	.tkinfo
        /*0018*/ 	.word	0x00000002
        /*0030*/ 	.string	""
        /*0030*/ 	.string	"ptxas"
        /*0030*/ 	.string	"Cuda compilation tools, release 13.0, V13.0.88"
        /*0030*/ 	.string	"Build cuda_13.0.r13.0/compiler.36424714_0"
        /*0030*/ 	.string	"-arch sm_100 -m 64 "



//--------------------- .note.nv.cuinfo           --------------------------
	.section	.note.nv.cuinfo,"",@"SHT_NOTE"
	.sectionflags	@"SHF_NOTE_NV_CUINFO"
        /*0018*/ 	.short	0x0002
        /*001a*/ 	.short	0x0064
        /*001c*/ 	.short	0x0082
	.zero		2


//--------------------- .nv.info                  --------------------------
	.section	.nv.info,"",@"SHT_CUDA_INFO"
	.align	4


	//----- nvinfo : EIATTR_REGCOUNT
	.align		4
        /*0000*/ 	.byte	0x04, 0x2f
        /*0002*/ 	.short	(.L_2 - .L_1)
	.align		4
.L_1:
        /*0004*/ 	.word	index@(g_d2l_matmul_kernel0)
        /*0008*/ 	.word	0x00000040


	//----- nvinfo : EIATTR_FRAME_SIZE
	.align		4
.L_2:
        /*000c*/ 	.byte	0x04, 0x11
        /*000e*/ 	.short	(.L_4 - .L_3)
	.align		4
.L_3:
        /*0010*/ 	.word	index@(g_d2l_matmul_kernel0)
        /*0014*/ 	.word	0x00000000


	//----- nvinfo : EIATTR_REGCOUNT
	.align		4
.L_4:
        /*0018*/ 	.byte	0x04, 0x2f
        /*001a*/ 	.short	(.L_6 - .L_5)
	.align		4
.L_5:
        /*001c*/ 	.word	index@(check_result)
        /*0020*/ 	.word	0x00000018


	//----- nvinfo : EIATTR_FRAME_SIZE
	.align		4
.L_6:
        /*0024*/ 	.byte	0x04, 0x11
        /*0026*/ 	.short	(.L_8 - .L_7)
	.align		4
.L_7:
        /*0028*/ 	.word	index@(check_result)
        /*002c*/ 	.word	0x00000020


	//----- nvinfo : EIATTR_REGCOUNT
	.align		4
.L_8:
        /*0030*/ 	.byte	0x04, 0x2f
        /*0032*/ 	.short	(.L_10 - .L_9)
	.align		4
.L_9:
        /*0034*/ 	.word	index@(BlockFusion_matmul)
        /*0038*/ 	.word	0x00000040


	//----- nvinfo : EIATTR_FRAME_SIZE
	.align		4
.L_10:
        /*003c*/ 	.byte	0x04, 0x11
        /*003e*/ 	.short	(.L_12 - .L_11)
	.align		4
.L_11:
        /*0040*/ 	.word	index@(BlockFusion_matmul)
        /*0044*/ 	.word	0x00000000


	//----- nvinfo : EIATTR_MIN_STACK_SIZE
	.align		4
.L_12:
        /*0048*/ 	.byte	0x04, 0x12
        /*004a*/ 	.short	(.L_14 - .L_13)
	.align		4
.L_13:
        /*004c*/ 	.word	index@(BlockFusion_matmul)
        /*0050*/ 	.word	0x00000000


	//----- nvinfo : EIATTR_MIN_STACK_SIZE
	.align		4
.L_14:
        /*0054*/ 	.byte	0x04, 0x12
        /*0056*/ 	.short	(.L_16 - .L_15)
	.align		4
.L_15:
        /*0058*/ 	.word	index@(check_result)
        /*005c*/ 	.word	0x00000020


	//----- nvinfo : EIATTR_MIN_STACK_SIZE
	.align		4
.L_16:
        /*0060*/ 	.byte	0x04, 0x12
        /*0062*/ 	.short	(.L_18 - .L_17)
	.align		4
.L_17:
        /*0064*/ 	.word	index@(g_d2l_matmul_kernel0)
        /*0068*/ 	.word	0x00000000
.L_18:


//--------------------- .nv.compat                --------------------------
	.section	.nv.compat,"",@"SHT_CUDA_COMPAT_INFO"
	.align	4
        /*0000*/ 	.byte	0x02, 0x09, 0x00, 0x00, 0x02, 0x02, 0x01, 0x00, 0x02, 0x05, 0x05, 0x00, 0x03, 0x07, 0x01, 0x01
        /*0010*/ 	.byte	0x02, 0x03, 0x00, 0x00, 0x02, 0x06, 0x01, 0x00, 0x04, 0x0b, 0x08, 0x00, 0x09, 0x00, 0x00, 0x00
        /*0020*/ 	.byte	0x00, 0x00, 0x00, 0x00


//--------------------- .nv.info.BlockFusion_matmul --------------------------
	.section	.nv.info.BlockFusion_matmul,"",@"SHT_CUDA_INFO"
	.sectionflags	@""
	.align	4


	//----- nvinfo : EIATTR_CUDA_API_VERSION
	.align		4
        /*0000*/ 	.byte	0x04, 0x37
        /*0002*/ 	.short	(.L_20 - .L_19)
.L_19:
        /*0004*/ 	.word	0x00000082


	//----- nvinfo : EIATTR_KPARAM_INFO
	.align		4
.L_20:
        /*0008*/ 	.byte	0x04, 0x17
        /*000a*/ 	.short	(.L_22 - .L_21)
.L_21:
        /*000c*/ 	.word	0x00000000
        /*0010*/ 	.short	0x0004
        /*0012*/ 	.short	0x0020
        /*0014*/ 	.byte	0x00, 0xf5, 0x21, 0x00


	//----- nvinfo : EIATTR_KPARAM_INFO
	.align		4
.L_22:
        /*0018*/ 	.byte	0x04, 0x17
        /*001a*/ 	.short	(.L_24 - .L_23)
.L_23:
        /*001c*/ 	.word	0x00000000
        /*0020*/ 	.short	0x0003
        /*0022*/ 	.short	0x0018
        /*0024*/ 	.byte	0x00, 0xf5, 0x21, 0x00


	//----- nvinfo : EIATTR_KPARAM_INFO
	.align		4
.L_24:
        /*0028*/ 	.byte	0x04, 0x17
        /*002a*/ 	.short	(.L_26 - .L_25)
.L_25:
        /*002c*/ 	.word	0x00000000
        /*0030*/ 	.short	0x0002
        /*0032*/ 	.short	0x0010
        /*0034*/ 	.byte	0x00, 0xf5, 0x21, 0x00


	//----- nvinfo : EIATTR_KPARAM_INFO
	.align		4
.L_26:
        /*0038*/ 	.byte	0x04, 0x17
        /*003a*/ 	.short	(.L_28 - .L_27)
.L_27:
        /*003c*/ 	.word	0x00000000
        /*0040*/ 	.short	0x0001
        /*0042*/ 	.short	0x0008
        /*0044*/ 	.byte	0x00, 0xf5, 0x21, 0x00


	//----- nvinfo : EIATTR_KPARAM_INFO
	.align		4
.L_28:
        /*0048*/ 	.byte	0x04, 0x17
        /*004a*/ 	.short	(.L_30 - .L_29)
.L_29:
        /*004c*/ 	.word	0x00000000
        /*0050*/ 	.short	0x0000
        /*0052*/ 	.short	0x0000
        /*0054*/ 	.byte	0x00, 0xf5, 0x21, 0x00


	//----- nvinfo : EIATTR_SPARSE_MMA_MASK
	.align		4
.L_30:
        /*0058*/ 	.byte	0x03, 0x50
        /*005a*/ 	.short	0x0000


	//----- nvinfo : EIATTR_MAXREG_COUNT
	.align		4
        /*005c*/ 	.byte	0x03, 0x1b
        /*005e*/ 	.short	0x00ff


	//----- nvinfo : EIATTR_NUM_BARRIERS
	.align		4
        /*0060*/ 	.byte	0x02, 0x4c
        /*0062*/ 	.byte	0x01
	.zero		1


	//----- nvinfo : EIATTR_MERCURY_ISA_VERSION
	.align		4
        /*0064*/ 	.byte	0x03, 0x5f
        /*0066*/ 	.short	0x0101


	//----- nvinfo : EIATTR_VRC_CTA_INIT_COUNT
	.align		4
        /*0068*/ 	.byte	0x02, 0x4a
	.zero		1
	.zero		1


	//----- nvinfo : EIATTR_EXIT_INSTR_OFFSETS
	.align		4
        /*006c*/ 	.byte	0x04, 0x1c
        /*006e*/ 	.short	(.L_32 - .L_31)


	//   ....[0]....
.L_31:
        /*0070*/ 	.word	0x00000090


	//   ....[1]....
        /*0074*/ 	.word	0x00000df0


	//   ....[2]....
        /*0078*/ 	.word	0x00000e40


	//   ....[3]....
        /*007c*/ 	.word	0x00000e90


	//   ....[4]....
        /*0080*/ 	.word	0x00001c10


	//   ....[5]....
        /*0084*/ 	.word	0x00001c60


	//----- nvinfo : EIATTR_CBANK_PARAM_SIZE
	.align		4
.L_32:
        /*0088*/ 	.byte	0x03, 0x19
        /*008a*/ 	.short	0x0028


	//----- nvinfo : EIATTR_PARAM_CBANK
	.align		4
        /*008c*/ 	.byte	0x04, 0x0a
        /*008e*/ 	.short	(.L_34 - .L_33)
	.align		4
.L_33:
        /*0090*/ 	.word	index@(.nv.constant0.BlockFusion_matmul)
        /*0094*/ 	.short	0x0380
        /*0096*/ 	.short	0x0028


	//----- nvinfo : EIATTR_SW_WAR
	.align		4
.L_34:
        /*0098*/ 	.byte	0x04, 0x36
        /*009a*/ 	.short	(.L_36 - .L_35)
.L_35:
        /*009c*/ 	.word	0x00000008
.L_36:


//--------------------- .nv.info.check_result     --------------------------
	.section	.nv.info.check_result,"",@"SHT_CUDA_INFO"
	.sectionflags	@""
	.align	4


	//----- nvinfo : EIATTR_CUDA_API_VERSION
	.align		4
        /*0000*/ 	.byte	0x04, 0x37
        /*0002*/ 	.short	(.L_38 - .L_37)
.L_37:
        /*0004*/ 	.word	0x00000082


	//----- nvinfo : EIATTR_KPARAM_INFO
	.align		4
.L_38:
        /*0008*/ 	.byte	0x04, 0x17
        /*000a*/ 	.short	(.L_40 - .L_39)
.L_39:
        /*000c*/ 	.word	0x00000000
        /*0010*/ 	.short	0x0002
        /*0012*/ 	.short	0x000c
        /*0014*/ 	.byte	0x00, 0xf0, 0x11, 0x00


	//----- nvinfo : EIATTR_KPARAM_INFO
	.align		4
.L_40:
        /*0018*/ 	.byte	0x04, 0x17
        /*001a*/ 	.short	(.L_42 - .L_41)
.L_41:
        /*001c*/ 	.word	0x00000000
        /*0020*/ 	.short	0x0001
        /*0022*/ 	.short	0x0008
        /*0024*/ 	.byte	0x00, 0xf0, 0x11, 0x00


	//----- nvinfo : EIATTR_KPARAM_INFO
	.align		4
.L_42:
        /*0028*/ 	.byte	0x04, 0x17
        /*002a*/ 	.short	(.L_44 - .L_43)
.L_43:
        /*002c*/ 	.word	0x00000000
        /*0030*/ 	.short	0x0000
        /*0032*/ 	.short	0x0000
        /*0034*/ 	.byte	0x00, 0xf5, 0x21, 0x00


	//----- nvinfo : EIATTR_SPARSE_MMA_MASK
	.align		4
.L_44:
        /*0038*/ 	.byte	0x03, 0x50
        /*003a*/ 	.short	0x0000


	//----- nvinfo : EIATTR_MAXREG_COUNT
	.align		4
        /*003c*/ 	.byte	0x03, 0x1b
        /*003e*/ 	.short	0x00ff


	//----- nvinfo : EIATTR_EXTERNS
	.align		4
        /*0040*/ 	.byte	0x04, 0x0f
        /*0042*/ 	.short	(.L_46 - .L_45)


	//   ....[0]....
	.align		4
.L_45:
        /*0044*/ 	.word	index@(vprintf)


	//----- nvinfo : EIATTR_MERCURY_ISA_VERSION
	.align		4
.L_46:
        /*0048*/ 	.byte	0x03, 0x5f
        /*004a*/ 	.short	0x0101


	//----- nvinfo : EIATTR_VRC_CTA_INIT_COUNT
	.align		4
        /*004c*/ 	.byte	0x02, 0x4a
	.zero		1
	.zero		1


	//----- nvinfo : EIATTR_SYSCALL_OFFSETS
	.align		4
        /*0050*/ 	.byte	0x04, 0x46
        /*0052*/ 	.short	(.L_48 - .L_47)


	//   ....[0]....
.L_47:
        /*0054*/ 	.word	0x00000220


	//----- nvinfo : EIATTR_EXIT_INSTR_OFFSETS
	.align		4
.L_48:
        /*0058*/ 	.byte	0x04, 0x1c
        /*005a*/ 	.short	(.L_50 - .L_49)


	//   ....[0]....
.L_49:
        /*005c*/ 	.word	0x000000c0


	//   ....[1]....
        /*0060*/ 	.word	0x00000130


	//   ....[2]....
        /*0064*/ 	.word	0x00000230


	//----- nvinfo : EIATTR_CRS_STACK_SIZE
	.align		4
.L_50:
        /*0068*/ 	.byte	0x04, 0x1e
        /*006a*/ 	.short	(.L_52 - .L_51)
.L_51:
        /*006c*/ 	.word	0x00000000


	//----- nvinfo : EIATTR_CBANK_PARAM_SIZE
	.align		4
.L_52:
        /*0070*/ 	.byte	0x03, 0x19
        /*0072*/ 	.short	0x0010


	//----- nvinfo : EIATTR_PARAM_CBANK
	.align		4
        /*0074*/ 	.byte	0x04, 0x0a
        /*0076*/ 	.short	(.L_54 - .L_53)
	.align		4
.L_53:
        /*0078*/ 	.word	index@(.nv.constant0.check_result)
        /*007c*/ 	.short	0x0380
        /*007e*/ 	.short	0x0010


	//----- nvinfo : EIATTR_SW_WAR
	.align		4
.L_54:
        /*0080*/ 	.byte	0x04, 0x36
        /*0082*/ 	.short	(.L_56 - .L_55)
.L_55:
        /*0084*/ 	.word	0x00000008
.L_56:


//--------------------- .nv.info.g_d2l_matmul_kernel0 --------------------------
	.section	.nv.info.g_d2l_matmul_kernel0,"",@"SHT_CUDA_INFO"
	.sectionflags	@""
	.align	4


	//----- nvinfo : EIATTR_CUDA_API_VERSION
	.align		4
        /*0000*/ 	.byte	0x04, 0x37
        /*0002*/ 	.short	(.L_58 - .L_57)
.L_57:
        /*0004*/ 	.word	0x00000082


	//----- nvinfo : EIATTR_KPARAM_INFO
	.align		4
.L_58:
        /*0008*/ 	.byte	0x04, 0x17
        /*000a*/ 	.short	(.L_60 - .L_59)
.L_59:
        /*000c*/ 	.word	0x00000000
        /*0010*/ 	.short	0x0002
        /*0012*/ 	.short	0x0010
        /*0014*/ 	.byte	0x00, 0xf5, 0x21, 0x00


	//----- nvinfo : EIATTR_KPARAM_INFO
	.align		4
.L_60:
        /*0018*/ 	.byte	0x04, 0x17
        /*001a*/ 	.short	(.L_62 - .L_61)
.L_61:
        /*001c*/ 	.word	0x00000000
        /*0020*/ 	.short	0x0001
        /*0022*/ 	.short	0x0008
        /*0024*/ 	.byte	0x00, 0xf5, 0x21, 0x00


	//----- nvinfo : EIATTR_KPARAM_INFO
	.align		4
.L_62:
        /*0028*/ 	.byte	0x04, 0x17
        /*002a*/ 	.short	(.L_64 - .L_63)
.L_63:
        /*002c*/ 	.word	0x00000000
        /*0030*/ 	.short	0x0000
        /*0032*/ 	.short	0x0000
        /*0034*/ 	.byte	0x00, 0xf5, 0x21, 0x00


	//----- nvinfo : EIATTR_SPARSE_MMA_MASK
	.align		4
.L_64:
        /*0038*/ 	.byte	0x03, 0x50
        /*003a*/ 	.short	0x0000


	//----- nvinfo : EIATTR_MAXREG_COUNT
	.align		4
        /*003c*/ 	.byte	0x03, 0x1b
        /*003e*/ 	.short	0x00ff


	//----- nvinfo : EIATTR_NUM_BARRIERS
	.align		4
        /*0040*/ 	.byte	0x02, 0x4c
        /*0042*/ 	.byte	0x01
	.zero		1


	//----- nvinfo : EIATTR_MERCURY_ISA_VERSION
	.align		4
        /*0044*/ 	.byte	0x03, 0x5f
        /*0046*/ 	.short	0x0101


	//----- nvinfo : EIATTR_VRC_CTA_INIT_COUNT
	.align		4
        /*0048*/ 	.byte	0x02, 0x4a
	.zero		1
	.zero		1


	//----- nvinfo : EIATTR_EXIT_INSTR_OFFSETS
	.align		4
        /*004c*/ 	.byte	0x04, 0x1c
        /*004e*/ 	.short	(.L_66 - .L_65)


	//   ....[0]....
.L_65:
        /*0050*/ 	.word	0x00000da0


	//   ....[1]....
        /*0054*/ 	.word	0x00000df0


	//----- nvinfo : EIATTR_CBANK_PARAM_SIZE
	.align		4
.L_66:
        /*0058*/ 	.byte	0x03, 0x19
        /*005a*/ 	.short	0x0018


	//----- nvinfo : EIATTR_PARAM_CBANK
	.align		4
        /*005c*/ 	.byte	0x04, 0x0a
        /*005e*/ 	.short	(.L_68 - .L_67)
	.align		4
.L_67:
        /*0060*/ 	.word	index@(.nv.constant0.g_d2l_matmul_kernel0)
        /*0064*/ 	.short	0x0380
        /*0066*/ 	.short	0x0018


	//----- nvinfo : EIATTR_SW_WAR
	.align		4
.L_68:
        /*0068*/ 	.byte	0x04, 0x36
        /*006a*/ 	.short	(.L_70 - .L_69)
.L_69:
        /*006c*/ 	.word	0x00000008
.L_70:


//--------------------- .nv.callgraph             --------------------------
	.section	.nv.callgraph,"",@"SHT_CUDA_CALLGRAPH"
	.align	4
	.sectionentsize	8
	.align		4
        /*0000*/ 	.word	0x00000000
	.align		4
        /*0004*/ 	.word	0xffffffff
	.align		4
        /*0008*/ 	.word	index@(check_result)
	.align		4
        /*000c*/ 	.word	index@(vprintf)
	.align		4
        /*0010*/ 	.word	0x00000000
	.align		4
        /*0014*/ 	.word	0xfffffffe
	.align		4
        /*0018*/ 	.word	0x00000000
	.align		4
        /*001c*/ 	.word	0xfffffffd
	.align		4
        /*0020*/ 	.word	0x00000000
	.align		4
        /*0024*/ 	.word	0xfffffffc


//--------------------- .nv.constant4             --------------------------
	.section	.nv.constant4,"a",@progbits
	.align	8
	.align		8
.nv.constant4:
        /*0000*/ 	.dword	$str
	.align		8
        /*0008*/ 	.dword	vprintf


//--------------------- .text.BlockFusion_matmul  --------------------------
	.section	.text.BlockFusion_matmul,"ax",@progbits
	.align	128
        .global         BlockFusion_matmul
        .type           BlockFusion_matmul,@function
        .size           BlockFusion_matmul,(.L_x_11 - BlockFusion_matmul)
        .other          BlockFusion_matmul,@"STO_CUDA_ENTRY STV_DEFAULT"
BlockFusion_matmul:
.text.BlockFusion_matmul:
[----:B------:R-:W-:Y:S01]  /*0000*/  LDC R1, c[0x0][0x37c] ;  /* 0x0000df00ff017b82 */ /* 0x000fe20000000800 */
[----:B------:R-:W0:Y:S01]  /*0010*/  S2R R56, SR_CTAID.Y ;  /* 0x0000000000387919 */ /* 0x000e220000002600 */
[----:B------:R-:W1:Y:S01]  /*0020*/  LDCU.64 UR10, c[0x0][0x358] ;  /* 0x00006b00ff0a77ac */ /* 0x000e620008000a00 */
[----:B0-----:R-:W-:-:S13]  /*0030*/  ISETP.GT.U32.AND P0, PT, R56, 0x29, PT ;  /* 0x000000293800780c */ /* 0x001fda0003f04070 */
[----:B-1----:R-:W-:Y:S05]  /*0040*/  @P0 BRA `(.L_x_0) ;  /* 0x0000000c00800947 */ /* 0x002fea0003800000 */
[----:B------:R-:W0:Y:S01]  /*0050*/  S2R R17, SR_TID.X ;  /* 0x0000000000117919 */ /* 0x000e220000002100 */
[----:B------:R-:W0:Y:S02]  /*0060*/  S2R R0, SR_TID.Y ;  /* 0x0000000000007919 */ /* 0x000e240000002200 */
[----:B0-----:R-:W-:-:S05]  /*0070*/  IMAD R2, R17, 0x10, R0 ;  /* 0x0000001011027824 */ /* 0x001fca00078e0200 */
[----:B------:R-:W-:-:S13]  /*0080*/  ISETP.GT.U32.AND P0, PT, R2, 0x100, PT ;  /* 0x000001000200780c */ /* 0x000fda0003f04070 */
[----:B------:R-:W-:Y:S05]  /*0090*/  @P0 EXIT ;  /* 0x000000000000094d */ /* 0x000fea0003800000 */
[----:B------:R-:W0:Y:S01]  /*00a0*/  S2UR UR6, SR_CgaCtaId ;  /* 0x00000000000679c3 */ /* 0x000e220000008800 */
[----:B------:R-:W-:Y:S01]  /*00b0*/  UMOV UR4, 0x400 ;  /* 0x0000040000047882 */ /* 0x000fe20000000000 */
[C---:B------:R-:W-:Y:S01]  /*00c0*/  IMAD.SHL.U32 R13, R17.reuse, 0x2, RZ ;  /* 0x00000002110d7824 */ /* 0x040fe200078e00ff */
[----:B------:R-:W-:Y:S01]  /*00d0*/  UIADD3 UR5, UPT, UPT, UR4, 0x4000, URZ ;  /* 0x0000400004057890 */ /* 0x000fe2000fffe0ff */
[----:B------:R-:W-:Y:S01]  /*00e0*/  IMAD R12, R56, 0x10, R0 ;  /* 0x00000010380c7824 */ /* 0x000fe200078e0200 */
[----:B------:R-:W-:Y:S01]  /*00f0*/  CS2R R50, SRZ ;  /* 0x0000000000327805 */ /* 0x000fe2000001ff00 */
[----:B------:R-:W-:Y:S01]  /*0100*/  IMAD.SHL.U32 R15, R17, 0x4, RZ ;  /* 0x00000004110f7824 */ /* 0x000fe200078e00ff */
[----:B------:R-:W-:Y:S01]  /*0110*/  CS2R R48, SRZ ;  /* 0x0000000000307805 */ /* 0x000fe2000001ff00 */
[----:B------:R-:W-:Y:S01]  /*0120*/  IMAD R53, R0, 0x100, R13 ;  /* 0x0000010000357824 */ /* 0x000fe200078e020d */
[----:B------:R-:W-:Y:S02]  /*0130*/  CS2R R46, SRZ ;  /* 0x00000000002e7805 */ /* 0x000fe4000001ff00 */
[----:B------:R-:W-:Y:S01]  /*0140*/  CS2R R44, SRZ ;  /* 0x00000000002c7805 */ /* 0x000fe2000001ff00 */
[----:B------:R-:W-:Y:S01]  /*0150*/  IMAD.MOV.U32 R43, RZ, RZ, RZ ;  /* 0x000000ffff2b7224 */ /* 0x000fe200078e00ff */
[----:B------:R-:W-:-:S02]  /*0160*/  CS2R R2, SRZ ;  /* 0x0000000000027805 */ /* 0x000fc4000001ff00 */
[----:B------:R-:W-:Y:S02]  /*0170*/  CS2R R4, SRZ ;  /* 0x0000000000047805 */ /* 0x000fe4000001ff00 */
[----:B------:R-:W-:Y:S02]  /*0180*/  CS2R R6, SRZ ;  /* 0x0000000000067805 */ /* 0x000fe4000001ff00 */
[----:B------:R-:W-:Y:S02]  /*0190*/  CS2R R8, SRZ ;  /* 0x0000000000087805 */ /* 0x000fe4000001ff00 */
[----:B------:R-:W-:Y:S02]  /*01a0*/  CS2R R10, SRZ ;  /* 0x00000000000a7805 */ /* 0x000fe4000001ff00 */
[----:B------:R-:W-:Y:S02]  /*01b0*/  CS2R R20, SRZ ;  /* 0x0000000000147805 */ /* 0x000fe4000001ff00 */
[----:B------:R-:W-:-:S02]  /*01c0*/  CS2R R22, SRZ ;  /* 0x0000000000167805 */ /* 0x000fc4000001ff00 */
[----:B------:R-:W-:Y:S02]  /*01d0*/  CS2R R24, SRZ ;  /* 0x0000000000187805 */ /* 0x000fe4000001ff00 */
[----:B------:R-:W-:Y:S02]  /*01e0*/  CS2R R26, SRZ ;  /* 0x00000000001a7805 */ /* 0x000fe4000001ff00 */
[----:B------:R-:W-:Y:S02]  /*01f0*/  CS2R R28, SRZ ;  /* 0x00000000001c7805 */ /* 0x000fe4000001ff00 */
[----:B------:R-:W-:Y:S01]  /*0200*/  CS2R R30, SRZ ;  /* 0x00000000001e7805 */ /* 0x000fe2000001ff00 */
[----:B------:R-:W-:Y:S01]  /*0210*/  IMAD.MOV.U32 R32, RZ, RZ, RZ ;  /* 0x000000ffff207224 */ /* 0x000fe200078e00ff */
[----:B0-----:R-:W-:Y:S01]  /*0220*/  ULEA UR5, UR6, UR5, 0x18 ;  /* 0x0000000506057291 */ /* 0x001fe2000f8ec0ff */
[C---:B------:R-:W-:Y:S01]  /*0230*/  IMAD R55, R12.reuse, 0x500, R13 ;  /* 0x000005000c377824 */ /* 0x040fe200078e020d */
[----:B------:R-:W-:Y:S01]  /*0240*/  ULEA UR4, UR6, UR4, 0x18 ;  /* 0x0000000406047291 */ /* 0x000fe2000f8ec0ff */
[----:B------:R-:W-:-:S02]  /*0250*/  IMAD.SHL.U32 R57, R12, 0x8, RZ ;  /* 0x000000080c397824 */ /* 0x000fc400078e00ff */
[----:B------:R-:W-:Y:S01]  /*0260*/  IMAD R54, R0, 0x80, R15 ;  /* 0x0000008000367824 */ /* 0x000fe200078e020f */
[----:B------:R-:W-:Y:S02]  /*0270*/  LEA R52, R17, UR5, 0x4 ;  /* 0x0000000511347c11 */ /* 0x000fe4000f8e20ff */
[----:B------:R-:W-:Y:S01]  /*0280*/  LEA R53, R53, UR4, 0x2 ;  /* 0x0000000435357c11 */ /* 0x000fe2000f8e10ff */
[----:B------:R-:W-:Y:S02]  /*0290*/  UMOV UR4, URZ ;  /* 0x000000ff00047c82 */ /* 0x000fe40008000000 */
[----:B------:R-:W-:-:S07]  /*02a0*/  VIADD R52, R52, 0x8 ;  /* 0x0000000834347836 */ /* 0x000fce0000000000 */
.L_x_2:
[----:B------:R-:W0:Y:S01]  /*02b0*/  LDC.64 R60, c[0x0][0x380] ;  /* 0x0000e000ff3c7b82 */ /* 0x000e220000000a00 */
[----:B------:R-:W-:Y:S01]  /*02c0*/  IMAD.U32 R12, RZ, RZ, UR4 ;  /* 0x00000004ff0c7e24 */ /* 0x000fe2000f8e00ff */
[C---:B------:R-:W-:Y:S02]  /*02d0*/  ISETP.GT.U32.AND P6, PT, R57.reuse, 0x14d0, PT ;  /* 0x000014d03900780c */ /* 0x040fe40003fc4070 */
[C---:B------:R-:W-:Y:S01]  /*02e0*/  ISETP.GT.U32.AND P5, PT, R57.reuse, 0x14cf, PT ;  /* 0x000014cf3900780c */ /* 0x040fe20003fa4070 */
[----:B------:R-:W-:Y:S01]  /*02f0*/  IMAD R13, R12, 0x20, R55 ;  /* 0x000000200c0d7824 */ /* 0x000fe200078e0237 */
[----:B------:R-:W-:-:S03]  /*0300*/  ISETP.GT.U32.AND P0, PT, R57, 0x14ca, PT ;  /* 0x000014ca3900780c */ /* 0x000fc60003f04070 */
[----:B0-----:R-:W-:Y:S01]  /*0310*/  IMAD.WIDE.U32 R60, R13, 0x4, R60 ;  /* 0x000000040d3c7825 */ /* 0x001fe200078e003c */
[----:B------:R-:W-:Y:S06]  /*0320*/  BAR.SYNC.DEFER_BLOCKING 0x0 ;  /* 0x0000000000007b1d */ /* 0x000fec0000010000 */
[----:B------:R-:W2:Y:S04]  /*0330*/  @!P6 LDG.E R12, desc[UR10][R60.64] ;  /* 0x0000000a3c0ce981 */ /* 0x000ea8000c1e1900 */
[----:B------:R-:W2:Y:S04]  /*0340*/  @!P6 LDG.E R13, desc[UR10][R60.64+0x4] ;  /* 0x0000040a3c0de981 */ /* 0x000ea8000c1e1900 */
[----:B------:R-:W3:Y:S04]  /*0350*/  @!P5 LDG.E R14, desc[UR10][R60.64+0x280] ;  /* 0x0002800a3c0ed981 */ /* 0x000ee8000c1e1900 */
[----:B------:R-:W3:Y:S04]  /*0360*/  @!P5 LDG.E R15, desc[UR10][R60.64+0x284] ;  /* 0x0002840a3c0fd981 */ /* 0x000ee8000c1e1900 */
[----:B------:R-:W4:Y:S04]  /*0370*/  @!P0 LDG.E R18, desc[UR10][R60.64+0xf00] ;  /* 0x000f000a3c128981 */ /* 0x000f28000c1e1900 */
[----:B------:R-:W4:Y:S01]  /*0380*/  @!P0 LDG.E R19, desc[UR10][R60.64+0xf04] ;  /* 0x000f040a3c138981 */ /* 0x000f22000c1e1900 */
[----:B------:R-:W-:-:S13]  /*0390*/  ISETP.GT.U32.AND P4, PT, R57, 0x14ce, PT ;  /* 0x000014ce3900780c */ /* 0x000fda0003f84070 */
[----:B------:R-:W5:Y:S04]  /*03a0*/  @!P4 LDG.E R16, desc[UR10][R60.64+0x500] ;  /* 0x0005000a3c10c981 */ /* 0x000f68000c1e1900 */
[----:B------:R-:W5:Y:S01]  /*03b0*/  @!P4 LDG.E R17, desc[UR10][R60.64+0x504] ;  /* 0x0005040a3c11c981 */ /* 0x000f62000c1e1900 */
[C---:B------:R-:W-:Y:S02]  /*03c0*/  ISETP.GT.U32.AND P2, PT, R57.reuse, 0x14cc, PT ;  /* 0x000014cc3900780c */ /* 0x040fe40003f44070 */
[C---:B------:R-:W-:Y:S02]  /*03d0*/  ISETP.GT.U32.AND P1, PT, R57.reuse, 0x14cb, PT ;  /* 0x000014cb3900780c */ /* 0x040fe40003f24070 */
[C---:B------:R-:W-:Y:S01]  /*03e0*/  ISETP.GT.U32.AND P3, PT, R57.reuse, 0x14cd, PT ;  /* 0x000014cd3900780c */ /* 0x040fe20003f64070 */
[----:B--2---:R0:W-:Y:S04]  /*03f0*/  @!P6 STS.64 [R53], R12 ;  /* 0x0000000c3500e388 */ /* 0x0041e80000000a00 */
[----:B---3--:R1:W-:Y:S04]  /*0400*/  @!P5 STS.64 [R53+0x80], R14 ;  /* 0x0000800e3500d388 */ /* 0x0083e80000000a00 */
[----:B0-----:R-:W2:Y:S04]  /*0410*/  @!P2 LDG.E R12, desc[UR10][R60.64+0xa00] ;  /* 0x000a000a3c0ca981 */ /* 0x001ea8000c1e1900 */
[----:B------:R-:W2:Y:S04]  /*0420*/  @!P2 LDG.E R13, desc[UR10][R60.64+0xa04] ;  /* 0x000a040a3c0da981 */ /* 0x000ea8000c1e1900 */
[----:B-1----:R-:W3:Y:S04]  /*0430*/  @!P1 LDG.E R14, desc[UR10][R60.64+0xc80] ;  /* 0x000c800a3c0e9981 */ /* 0x002ee8000c1e1900 */
[----:B------:R-:W3:Y:S04]  /*0440*/  @!P1 LDG.E R15, desc[UR10][R60.64+0xc84] ;  /* 0x000c840a3c0f9981 */ /* 0x000ee8000c1e1900 */
[----:B----4-:R0:W-:Y:S04]  /*0450*/  @!P0 STS.64 [R53+0x300], R18 ;  /* 0x0003001235008388 */ /* 0x0101e80000000a00 */
[----:B0-----:R-:W4:Y:S04]  /*0460*/  @!P3 LDG.E R18, desc[UR10][R60.64+0x780] ;  /* 0x0007800a3c12b981 */ /* 0x001f28000c1e1900 */
[----:B------:R-:W4:Y:S04]  /*0470*/  @!P3 LDG.E R19, desc[UR10][R60.64+0x784] ;  /* 0x0007840a3c13b981 */ /* 0x000f28000c1e1900 */
[----:B-----5:R0:W-:Y:S01]  /*0480*/  @!P4 STS.64 [R53+0x100], R16 ;  /* 0x000100103500c388 */ /* 0x0201e20000000a00 */
[----:B------:R-:W-:Y:S01]  /*0490*/  ISETP.GT.U32.AND P0, PT, R57, 0x14c9, PT ;  /* 0x000014c93900780c */ /* 0x000fe20003f04070 */
[----:B0-----:R-:W0:Y:S01]  /*04a0*/  LDC.64 R16, c[0x0][0x388] ;  /* 0x0000e200ff107b82 */ /* 0x001e220000000a00 */
[----:B------:R-:W-:-:S11]  /*04b0*/  IMAD.U32 R59, RZ, RZ, UR4 ;  /* 0x00000004ff3b7e24 */ /* 0x000fd6000f8e00ff */
[----:B------:R-:W5:Y:S01]  /*04c0*/  @!P0 LDG.E R34, desc[UR10][R60.64+0x1180] ;  /* 0x0011800a3c228981 */ /* 0x000f62000c1e1900 */
[----:B------:R-:W-:-:S03]  /*04d0*/  IMAD R59, R59, 0x800, R54 ;  /* 0x000008003b3b7824 */ /* 0x000fc600078e0236 */
[----:B------:R0:W5:Y:S02]  /*04e0*/  @!P0 LDG.E R35, desc[UR10][R60.64+0x1184] ;  /* 0x0011840a3c238981 */ /* 0x000164000c1e1900 */
[----:B0-----:R-:W-:-:S05]  /*04f0*/  IMAD.WIDE.U32 R60, R59, 0x4, R16 ;  /* 0x000000043b3c7825 */ /* 0x001fca00078e0010 */
[----:B------:R-:W5:Y:S04]  /*0500*/  LDG.E.CONSTANT R16, desc[UR10][R60.64+0x100] ;  /* 0x0001000a3c107981 */ /* 0x000f68000c1e9900 */
[----:B------:R-:W5:Y:S04]  /*0510*/  LDG.E.CONSTANT R17, desc[UR10][R60.64+0x104] ;  /* 0x0001040a3c117981 */ /* 0x000f68000c1e9900 */
[----:B--2---:R0:W-:Y:S04]  /*0520*/  @!P2 STS.64 [R53+0x200], R12 ;  /* 0x0002000c3500a388 */ /* 0x0041e80000000a00 */
[----:B---3--:R1:W-:Y:S04]  /*0530*/  @!P1 STS.64 [R53+0x280], R14 ;  /* 0x0002800e35009388 */ /* 0x0083e80000000a00 */
[----:B0-----:R-:W2:Y:S04]  /*0540*/  LDG.E.CONSTANT R12, desc[UR10][R60.64] ;  /* 0x0000000a3c0c7981 */ /* 0x001ea8000c1e9900 */
[----:B------:R-:W2:Y:S04]  /*0550*/  LDG.E.CONSTANT R13, desc[UR10][R60.64+0x4] ;  /* 0x0000040a3c0d7981 */ /* 0x000ea8000c1e9900 */
[----:B-1----:R-:W2:Y:S04]  /*0560*/  LDG.E.CONSTANT R14, desc[UR10][R60.64+0x8] ;  /* 0x0000080a3c0e7981 */ /* 0x002ea8000c1e9900 */
[----:B------:R-:W2:Y:S04]  /*0570*/  LDG.E.CONSTANT R15, desc[UR10][R60.64+0xc] ;  /* 0x00000c0a3c0f7981 */ /* 0x000ea8000c1e9900 */
[----:B----4-:R0:W-:Y:S04]  /*0580*/  @!P3 STS.64 [R53+0x180], R18 ;  /* 0x000180123500b388 */ /* 0x0101e80000000a00 */
[----:B0-----:R-:W3:Y:S04]  /*0590*/  LDG.E.CONSTANT R18, desc[UR10][R60.64+0x108] ;  /* 0x0001080a3c127981 */ /* 0x001ee8000c1e9900 */
[----:B------:R-:W3:Y:S01]  /*05a0*/  LDG.E.CONSTANT R19, desc[UR10][R60.64+0x10c] ;  /* 0x00010c0a3c137981 */ /* 0x000ee2000c1e9900 */
[----:B------:R-:W0:Y:S01]  /*05b0*/  S2UR UR6, SR_CgaCtaId ;  /* 0x00000000000679c3 */ /* 0x000e220000008800 */
[----:B------:R-:W-:-:S02]  /*05c0*/  UMOV UR5, 0x400 ;  /* 0x0000040000057882 */ /* 0x000fc40000000000 */
[----:B------:R-:W-:Y:S01]  /*05d0*/  UIADD3 UR7, UPT, UPT, UR5, 0x4000, URZ ;  /* 0x0000400005077890 */ /* 0x000fe2000fffe0ff */
[----:B-----5:R1:W-:Y:S01]  /*05e0*/  @!P0 STS.64 [R53+0x380], R34 ;  /* 0x0003802235008388 */ /* 0x0203e20000000a00 */
[----:B------:R-:W-:Y:S02]  /*05f0*/  P2R R58, PR, RZ, 0x40 ;  /* 0x00000040ff3a7803 */ /* 0x000fe40000000000 */
[----:B------:R-:W-:Y:S01]  /*0600*/  ISETP.GT.U32.AND P6, PT, R57, 0x14c9, PT ;  /* 0x000014c93900780c */ /* 0x000fe20003fc4070 */
[----:B0-----:R-:W-:-:S06]  /*0610*/  ULEA UR7, UR6, UR7, 0x18 ;  /* 0x0000000706077291 */ /* 0x001fcc000f8ec0ff */
[----:B-1----:R-:W-:Y:S01]  /*0620*/  LEA R34, R54, UR7, 0x2 ;  /* 0x0000000736227c11 */ /* 0x002fe2000f8e10ff */
[----:B------:R-:W-:Y:S01]  /*0630*/  ULEA UR5, UR6, UR5, 0x18 ;  /* 0x0000000506057291 */ /* 0x000fe2000f8ec0ff */
[----:B------:R-:W-:-:S05]  /*0640*/  ISETP.GT.U32.AND P0, PT, R57, 0x14ca, PT ;  /* 0x000014ca3900780c */ /* 0x000fca0003f04070 */
[----:B------:R-:W-:Y:S01]  /*0650*/  LEA R59, R0, UR5, 0xa ;  /* 0x00000005003b7c11 */ /* 0x000fe2000f8e50ff */
[----:B------:R-:W-:-:S04]  /*0660*/  UMOV UR5, 0x200 ;  /* 0x0000020000057882 */ /* 0x000fc80000000000 */
[----:B------:R-:W-:Y:S01]  /*0670*/  VIADD R35, R59, 0x200 ;  /* 0x000002003b237836 */ /* 0x000fe20000000000 */
[----:B--2---:R0:W-:Y:S02]  /*0680*/  STS.128 [R34], R12 ;  /* 0x0000000c22007388 */ /* 0x0041e40000000c00 */
[----:B0-----:R-:W-:Y:S02]  /*0690*/  P2R R12, PR, RZ, 0x40 ;  /* 0x00000040ff0c7803 */ /* 0x001fe40000000000 */
[----:B------:R-:W-:-:S04]  /*06a0*/  ISETP.GT.U32.AND P6, PT, R57, 0x14d0, PT ;  /* 0x000014d03900780c */ /* 0x000fc80003fc4070 */
[----:B------:R-:W-:Y:S02]  /*06b0*/  P2R R12, PR, RZ, 0x40 ;  /* 0x00000040ff0c7803 */ /* 0x000fe40000000000 */
[C---:B------:R-:W-:Y:S01]  /*06c0*/  ISETP.GT.U32.AND P6, PT, R57.reuse, 0x14cf, PT ;  /* 0x000014cf3900780c */ /* 0x040fe20003fc4070 */
[----:B---3--:R0:W-:Y:S03]  /*06d0*/  STS.128 [R34+0x100], R16 ;  /* 0x0001001022007388 */ /* 0x0081e60000000c00 */
[----:B------:R-:W-:Y:S01]  /*06e0*/  P2R R12, PR, RZ, 0x40 ;  /* 0x00000040ff0c7803 */ /* 0x000fe20000000000 */
[----:B------:R-:W-:Y:S01]  /*06f0*/  BAR.SYNC.DEFER_BLOCKING 0x0 ;  /* 0x0000000000007b1d */ /* 0x000fe20000010000 */
[----:B------:R-:W-:-:S04]  /*0700*/  ISETP.GT.U32.AND P6, PT, R57, 0x14ce, PT ;  /* 0x000014ce3900780c */ /* 0x000fc80003fc4070 */
[----:B------:R-:W-:Y:S02]  /*0710*/  P2R R12, PR, RZ, 0x40 ;  /* 0x00000040ff0c7803 */ /* 0x000fe40000000000 */
[----:B------:R-:W-:-:S04]  /*0720*/  ISETP.GT.U32.AND P6, PT, R57, 0x14cd, PT ;  /* 0x000014cd3900780c */ /* 0x000fc80003fc4070 */
[----:B------:R-:W-:Y:S02]  /*0730*/  P2R R12, PR, RZ, 0x40 ;  /* 0x00000040ff0c7803 */ /* 0x000fe40000000000 */
[----:B------:R-:W-:-:S04]  /*0740*/  ISETP.GT.U32.AND P6, PT, R57, 0x14cc, PT ;  /* 0x000014cc3900780c */ /* 0x000fc80003fc4070 */
[----:B------:R-:W-:Y:S02]  /*0750*/  P2R R12, PR, RZ, 0x40 ;  /* 0x00000040ff0c7803 */ /* 0x000fe40000000000 */
[----:B------:R-:W-:Y:S01]  /*0760*/  ISETP.GT.U32.AND P6, PT, R57, 0x14cb, PT ;  /* 0x000014cb3900780c */ /* 0x000fe20003fc4070 */
[----:B0-----:R-:W-:-:S03]  /*0770*/  IMAD.MOV.U32 R34, RZ, RZ, R52 ;  /* 0x000000ffff227224 */ /* 0x001fc600078e0034 */
[----:B------:R-:W-:Y:S02]  /*0780*/  P2R R12, PR, RZ, 0x40 ;  /* 0x00000040ff0c7803 */ /* 0x000fe40000000000 */
[----:B------:R-:W-:-:S13]  /*0790*/  ISETP.NE.AND P6, PT, R58, RZ, PT ;  /* 0x000000ff3a00720c */ /* 0x000fda0003fc5270 */
.L_x_1:
[----:B------:R-:W-:Y:S01]  /*07a0*/  @!P5 LDS R36, [R35+-0x180] ;  /* 0xfffe80002324d984 */ /* 0x000fe20000000800 */
[C---:B------:R-:W-:Y:S01]  /*07b0*/  ISETP.GT.U32.AND P5, PT, R57.reuse, 0x14c9, PT ;  /* 0x000014c93900780c */ /* 0x040fe20003fa4070 */
[----:B------:R-:W-:Y:S02]  /*07c0*/  UIADD3 UR5, UPT, UPT, UR5, 0x4, URZ ;  /* 0x0000000405057890 */ /* 0x000fe4000fffe0ff */
[----:B------:R-:W-:Y:S01]  /*07d0*/  @!P6 LDS R33, [R35+-0x200] ;  /* 0xfffe00002321e984 */ /* 0x000fe20000000800 */
[----:B------:R-:W-:Y:S01]  /*07e0*/  ISETP.GT.U32.AND P6, PT, R57, 0x14d0, PT ;  /* 0x000014d03900780c */ /* 0x000fe20003fc4070 */
[----:B------:R-:W-:Y:S02]  /*07f0*/  UISETP.NE.AND UP0, UPT, UR5, 0x280, UPT ;  /* 0x000002800500788c */ /* 0x000fe4000bf05270 */
[----:B------:R-:W0:Y:S01]  /*0800*/  LDS.64 R12, [R34+-0x8] ;  /* 0xfffff800220c7984 */ /* 0x000e220000000a00 */
[----:B------:R-:W-:-:S03]  /*0810*/  P2R R16, PR, RZ, 0x40 ;  /* 0x00000040ff107803 */ /* 0x000fc60000000000 */
[----:B------:R-:W1:Y:S01]  /*0820*/  @!P4 LDS R37, [R35+-0x100] ;  /* 0xffff00002325c984 */ /* 0x000e620000000800 */
[----:B------:R-:W-:-:S03]  /*0830*/  ISETP.GT.U32.AND P4, PT, R57, 0x14ce, PT ;  /* 0x000014ce3900780c */ /* 0x000fc60003f84070 */
[----:B------:R-:W2:Y:S04]  /*0840*/  @!P5 LDS R42, [R35+0x180] ;  /* 0x00018000232ad984 */ /* 0x000ea80000000800 */
[----:B------:R-:W3:Y:S01]  /*0850*/  @!P3 LDS R38, [R35+-0x80] ;  /* 0xffff80002326b984 */ /* 0x000ee20000000800 */
[----:B------:R-:W-:-:S03]  /*0860*/  ISETP.GT.U32.AND P3, PT, R57, 0x14cd, PT ;  /* 0x000014cd3900780c */ /* 0x000fc60003f64070 */
[----:B------:R-:W4:Y:S01]  /*0870*/  @!P2 LDS R39, [R35] ;  /* 0x000000002327a984 */ /* 0x000f220000000800 */
[----:B------:R-:W-:-:S03]  /*0880*/  ISETP.GT.U32.AND P2, PT, R57, 0x14cc, PT ;  /* 0x000014cc3900780c */ /* 0x000fc60003f44070 */
[----:B------:R-:W5:Y:S01]  /*0890*/  @!P1 LDS R40, [R35+0x80] ;  /* 0x0000800023289984 */ /* 0x000f620000000800 */
[----:B------:R-:W-:-:S03]  /*08a0*/  ISETP.GT.U32.AND P1, PT, R57, 0x14cb, PT ;  /* 0x000014cb3900780c */ /* 0x000fc60003f24070 */
[----:B------:R0:W5:Y:S04]  /*08b0*/  @!P0 LDS R41, [R35+0x100] ;  /* 0x0001000023298984 */ /* 0x0001680000000800 */
[----:B------:R0:W5:Y:S02]  /*08c0*/  LDS.64 R14, [R34] ;  /* 0x00000000220e7984 */ /* 0x0001640000000a00 */
[----:B0-----:R-:W-:Y:S02]  /*08d0*/  VIADD R35, R35, 0x4 ;  /* 0x0000000423237836 */ /* 0x001fe40000000000 */
[----:B------:R-:W-:Y:S02]  /*08e0*/  VIADD R34, R34, 0x100 ;  /* 0x0000010022227836 */ /* 0x000fe40000000000 */
[-C--:B------:R-:W-:Y:S01]  /*08f0*/  @!P6 FFMA R32, R33, R12.reuse, R32 ;  /* 0x0000000c2120e223 */ /* 0x080fe20000000020 */
[----:B------:R-:W-:Y:S01]  /*0900*/  ISETP.GT.U32.AND P6, PT, R57, 0x14c9, PT ;  /* 0x000014c93900780c */ /* 0x000fe20003fc4070 */
[CC--:B-1----:R-:W-:Y:S01]  /*0910*/  @!P4 FFMA R24, R37.reuse, R12.reuse, R24 ;  /* 0x0000000c2518c223 */ /* 0x0c2fe20000000018 */
[-C--:B------:R-:W-:Y:S01]  /*0920*/  @!P4 FFMA R23, R37, R13.reuse, R23 ;  /* 0x0000000d2517c223 */ /* 0x080fe20000000017 */
[-C--:B--2---:R-:W-:Y:S01]  /*0930*/  @!P5 FFMA R48, R42, R12.reuse, R48 ;  /* 0x0000000c2a30d223 */ /* 0x084fe20000000030 */
[----:B------:R-:W-:Y:S01]  /*0940*/  ISETP.GT.U32.AND P5, PT, R57, 0x14cf, PT ;  /* 0x000014cf3900780c */ /* 0x000fe20003fa4070 */
[C---:B---3--:R-:W-:Y:S01]  /*0950*/  @!P3 FFMA R20, R38.reuse, R12, R20 ;  /* 0x0000000c2614b223 */ /* 0x048fe20000000014 */
[----:B------:R-:W-:-:S07]  /*0960*/  @!P3 FFMA R11, R38, R13, R11 ;  /* 0x0000000d260bb223 */ /* 0x000fce000000000b */
[-C--:B------:R-:W-:Y:S01]  /*0970*/  @!P6 FFMA R49, R42, R13.reuse, R49 ;  /* 0x0000000d2a31e223 */ /* 0x080fe20000000031 */
[----:B------:R-:W-:Y:S01]  /*0980*/  ISETP.NE.AND P6, PT, R16, RZ, PT ;  /* 0x000000ff1000720c */ /* 0x000fe20003fc5270 */
[CC--:B----4-:R-:W-:Y:S01]  /*0990*/  @!P2 FFMA R8, R39.reuse, R12.reuse, R8 ;  /* 0x0000000c2708a223 */ /* 0x0d0fe20000000008 */
[-C--:B------:R-:W-:Y:S01]  /*09a0*/  @!P2 FFMA R7, R39, R13.reuse, R7 ;  /* 0x0000000d2707a223 */ /* 0x080fe20000000007 */
[CC--:B-----5:R-:W-:Y:S01]  /*09b0*/  @!P1 FFMA R4, R40.reuse, R12.reuse, R4 ;  /* 0x0000000c28049223 */ /* 0x0e0fe20000000004 */
[-C--:B------:R-:W-:Y:S01]  /*09c0*/  @!P1 FFMA R3, R40, R13.reuse, R3 ;  /* 0x0000000d28039223 */ /* 0x080fe20000000003 */
[CC--:B------:R-:W-:Y:S01]  /*09d0*/  @!P5 FFMA R28, R36.reuse, R12.reuse, R28 ;  /* 0x0000000c241cd223 */ /* 0x0c0fe2000000001c */
[-C--:B------:R-:W-:Y:S01]  /*09e0*/  @!P5 FFMA R27, R36, R13.reuse, R27 ;  /* 0x0000000d241bd223 */ /* 0x080fe2000000001b */
[C---:B------:R-:W-:Y:S01]  /*09f0*/  @!P0 FFMA R44, R41.reuse, R12, R44 ;  /* 0x0000000c292c8223 */ /* 0x040fe2000000002c */
[----:B------:R-:W-:Y:S01]  /*0a00*/  P2R R12, PR, RZ, 0x40 ;  /* 0x00000040ff0c7803 */ /* 0x000fe20000000000 */
[----:B------:R-:W-:-:S04]  /*0a10*/  @!P0 FFMA R45, R41, R13, R45 ;  /* 0x0000000d292d8223 */ /* 0x000fc8000000002d */
[----:B------:R-:W-:Y:S01]  /*0a20*/  @!P6 FFMA R31, R33, R13, R31 ;  /* 0x0000000d211fe223 */ /* 0x000fe2000000001f */
[----:B------:R-:W-:Y:S01]  /*0a30*/  ISETP.GT.U32.AND P6, PT, R57, 0x14c9, PT ;  /* 0x000014c93900780c */ /* 0x000fe20003fc4070 */
[-C--:B------:R-:W-:Y:S01]  /*0a40*/  @!P0 FFMA R46, R41, R14.reuse, R46 ;  /* 0x0000000e292e8223 */ /* 0x080fe2000000002e */
        /* <DEDUP_REMOVED lines=10> */
[----:B------:R-:W-:Y:S01]  /*0af0*/  @!P1 FFMA R43, R40, R15, R43 ;  /* 0x0000000f282b9223 */ /* 0x000fe2000000002b */
[----:B------:R-:W-:Y:S01]  /*0b00*/  @!P6 FFMA R50, R42, R14, R50 ;  /* 0x0000000e2a32e223 */ /* 0x000fe20000000032 */
[----:B------:R-:W-:-:S04]  /*0b10*/  ISETP.NE.AND P6, PT, R12, RZ, PT ;  /* 0x000000ff0c00720c */ /* 0x000fc80003fc5270 */
[----:B------:R-:W-:-:S09]  /*0b20*/  P2R R12, PR, RZ, 0x40 ;  /* 0x00000040ff0c7803 */ /* 0x000fd20000000000 */
[----:B------:R-:W-:Y:S01]  /*0b30*/  @!P6 FFMA R30, R33, R14, R30 ;  /* 0x0000000e211ee223 */ /* 0x000fe2000000001e */
[----:B------:R-:W-:-:S13]  /*0b40*/  ISETP.GT.U32.AND P6, PT, R57, 0x14c9, PT ;  /* 0x000014c93900780c */ /* 0x000fda0003fc4070 */
[----:B------:R-:W-:Y:S01]  /*0b50*/  @!P6 FFMA R51, R42, R15, R51 ;  /* 0x0000000f2a33e223 */ /* 0x000fe20000000033 */
[----:B------:R-:W-:-:S13]  /*0b60*/  ISETP.NE.AND P6, PT, R12, RZ, PT ;  /* 0x000000ff0c00720c */ /* 0x000fda0003fc5270 */
[----:B------:R-:W-:Y:S01]  /*0b70*/  @!P6 FFMA R29, R33, R15, R29 ;  /* 0x0000000f211de223 */ /* 0x000fe2000000001d */
[----:B------:R-:W-:Y:S06]  /*0b80*/  BRA.U UP0, `(.L_x_1) ;  /* 0xfffffffd00047547 */ /* 0x000fec000b83ffff */
[----:B------:R-:W-:-:S04]  /*0b90*/  UIADD3 UR4, UPT, UPT, UR4, 0x1, URZ ;  /* 0x0000000104047890 */ /* 0x000fc8000fffe0ff */
[----:B------:R-:W-:-:S09]  /*0ba0*/  UISETP.NE.AND UP0, UPT, UR4, 0x5, UPT ;  /* 0x000000050400788c */ /* 0x000fd2000bf05270 */
[----:B------:R-:W-:Y:S05]  /*0bb0*/  BRA.U UP0, `(.L_x_2) ;  /* 0xfffffff500bc7547 */ /* 0x000fea000b83ffff */
[----:B------:R-:W0:Y:S01]  /*0bc0*/  S2R R14, SR_TID.X ;  /* 0x00000000000e7919 */ /* 0x000e220000002100 */
[----:B------:R-:W1:Y:S01]  /*0bd0*/  LDC.64 R12, c[0x0][0x390] ;  /* 0x0000e400ff0c7b82 */ /* 0x000e620000000a00 */
[----:B------:R-:W-:Y:S02]  /*0be0*/  IMAD R15, R56, 0x10, R0 ;  /* 0x00000010380f7824 */ /* 0x000fe400078e0200 */
[----:B0-----:R-:W-:-:S04]  /*0bf0*/  IMAD.SHL.U32 R14, R14, 0x4, RZ ;  /* 0x000000040e0e7824 */ /* 0x001fc800078e00ff */
[----:B------:R-:W-:-:S04]  /*0c00*/  IMAD.U32 R15, R15, 0x200, R14 ;  /* 0x000002000f0f7824 */ /* 0x000fc800078e000e */
[----:B-1----:R-:W-:-:S05]  /*0c10*/  IMAD.WIDE.U32 R12, R15, 0x4, R12 ;  /* 0x000000040f0c7825 */ /* 0x002fca00078e000c */
[----:B------:R0:W-:Y:S04]  /*0c20*/  @!P6 STG.E desc[UR10][R12.64], R32 ;  /* 0x000000200c00e986 */ /* 0x0001e8000c10190a */
[----:B------:R0:W-:Y:S04]  /*0c30*/  @!P6 STG.E desc[UR10][R12.64+0x4], R31 ;  /* 0x0000041f0c00e986 */ /* 0x0001e8000c10190a */
[----:B------:R0:W-:Y:S04]  /*0c40*/  @!P6 STG.E desc[UR10][R12.64+0x8], R30 ;  /* 0x0000081e0c00e986 */ /* 0x0001e8000c10190a */
[----:B------:R0:W-:Y:S01]  /*0c50*/  @!P6 STG.E desc[UR10][R12.64+0xc], R29 ;  /* 0x00000c1d0c00e986 */ /* 0x0001e2000c10190a */
[----:B------:R-:W-:-:S03]  /*0c60*/  ISETP.GT.U32.AND P6, PT, R57, 0x14c9, PT ;  /* 0x000014c93900780c */ /* 0x000fc60003fc4070 */
[----:B------:R0:W-:Y:S04]  /*0c70*/  @!P5 STG.E desc[UR10][R12.64+0x100], R28 ;  /* 0x0001001c0c00d986 */ /* 0x0001e8000c10190a */
        /* <DEDUP_REMOVED lines=22> */
[----:B------:R0:W-:Y:S01]  /*0de0*/  @!P0 STG.E desc[UR10][R12.64+0x60c], R47 ;  /* 0x00060c2f0c008986 */ /* 0x0001e2000c10190a */
[----:B------:R-:W-:Y:S05]  /*0df0*/  @P6 EXIT ;  /* 0x000000000000694d */ /* 0x000fea0003800000 */
[----:B------:R-:W-:Y:S04]  /*0e00*/  STG.E desc[UR10][R12.64+0x700], R48 ;  /* 0x000700300c007986 */ /* 0x000fe8000c10190a */
[----:B------:R-:W-:Y:S04]  /*0e10*/  STG.E desc[UR10][R12.64+0x704], R49 ;  /* 0x000704310c007986 */ /* 0x000fe8000c10190a */
[----:B------:R-:W-:Y:S04]  /*0e20*/  STG.E desc[UR10][R12.64+0x708], R50 ;  /* 0x000708320c007986 */ /* 0x000fe8000c10190a */
[----:B------:R-:W-:Y:S01]  /*0e30*/  STG.E desc[UR10][R12.64+0x70c], R51 ;  /* 0x00070c330c007986 */ /* 0x000fe2000c10190a */
[----:B------:R-:W-:Y:S05]  /*0e40*/  EXIT ;  /* 0x000000000000794d */ /* 0x000fea0003800000 */
.L_x_0:
[----:B------:R-:W0:Y:S01]  /*0e50*/  S2R R3, SR_TID.X ;  /* 0x0000000000037919 */ /* 0x000e220000002100 */
[----:B------:R-:W0:Y:S02]  /*0e60*/  S2R R2, SR_TID.Y ;  /* 0x0000000000027919 */ /* 0x000e240000002200 */
[----:B0-----:R-:W-:-:S05]  /*0e70*/  IMAD R0, R3, 0x10, R2 ;  /* 0x0000001003007824 */ /* 0x001fca00078e0202 */
[----:B------:R-:W-:-:S13]  /*0e80*/  ISETP.GT.U32.AND P0, PT, R0, 0x100, PT ;  /* 0x000001000000780c */ /* 0x000fda0003f04070 */
[----:B------:R-:W-:Y:S05]  /*0e90*/  @P0 EXIT ;  /* 0x000000000000094d */ /* 0x000fea0003800000 */
[----:B------:R-:W0:Y:S01]  /*0ea0*/  S2UR UR5, SR_CgaCtaId ;  /* 0x00000000000579c3 */ /* 0x000e220000008800 */
[----:B------:R-:W-:Y:S01]  /*0eb0*/  UMOV UR4, 0x400 ;  /* 0x0000040000047882 */ /* 0x000fe20000000000 */
[----:B------:R-:W-:Y:S01]  /*0ec0*/  IMAD R17, R2, 0x280, R3 ;  /* 0x0000028002117824 */ /* 0x000fe200078e0203 */
[----:B------:R-:W-:Y:S01]  /*0ed0*/  UIADD3 UR6, UPT, UPT, UR4, 0x4000, URZ ;  /* 0x0000400004067890 */ /* 0x000fe2000fffe0ff */
[----:B------:R-:W-:Y:S01]  /*0ee0*/  IMAD.SHL.U32 R0, R3, 0x4, RZ ;  /* 0x0000000403007824 */ /* 0x000fe200078e00ff */
[----:B------:R-:W-:Y:S01]  /*0ef0*/  CS2R R50, SRZ ;  /* 0x0000000000327805 */ /* 0x000fe2000001ff00 */
[----:B------:R-:W-:Y:S01]  /*0f00*/  VIADD R56, R56, 0xffffffd6 ;  /* 0xffffffd638387836 */ /* 0x000fe20000000000 */
[----:B------:R-:W-:Y:S01]  /*0f10*/  CS2R R48, SRZ ;  /* 0x0000000000307805 */ /* 0x000fe2000001ff00 */
[----:B------:R-:W-:Y:S01]  /*0f20*/  IMAD.SHL.U32 R17, R17, 0x2, RZ ;  /* 0x0000000211117824 */ /* 0x000fe200078e00ff */
[----:B------:R-:W-:Y:S01]  /*0f30*/  CS2R R46, SRZ ;  /* 0x00000000002e7805 */ /* 0x000fe2000001ff00 */
[----:B------:R-:W-:Y:S01]  /*0f40*/  IMAD R32, R2, 0x80, R0 ;  /* 0x0000008002207824 */ /* 0x000fe200078e0200 */
[----:B------:R-:W-:Y:S01]  /*0f50*/  CS2R R44, SRZ ;  /* 0x00000000002c7805 */ /* 0x000fe2000001ff00 */
[----:B------:R-:W-:Y:S01]  /*0f60*/  IMAD R55, R56, 0x10, R2 ;  /* 0x0000001038377824 */ /* 0x000fe200078e0202 */
[----:B------:R-:W-:Y:S01]  /*0f70*/  CS2R R42, SRZ ;  /* 0x00000000002a7805 */ /* 0x000fe2000001ff00 */
[----:B------:R-:W-:Y:S01]  /*0f80*/  IMAD R53, R2, -0x400, R17 ;  /* 0xfffffc0002357824 */ /* 0x000fe200078e0211 */
[----:B------:R-:W-:Y:S01]  /*0f90*/  CS2R R4, SRZ ;  /* 0x0000000000047805 */ /* 0x000fe2000001ff00 */
[----:B------:R-:W-:Y:S01]  /*0fa0*/  IMAD.MOV.U32 R52, RZ, RZ, RZ ;  /* 0x000000ffff347224 */ /* 0x000fe200078e00ff */
[----:B------:R-:W-:Y:S01]  /*0fb0*/  CS2R R6, SRZ ;  /* 0x0000000000067805 */ /* 0x000fe2000001ff00 */
[----:B------:R-:W-:Y:S01]  /*0fc0*/  IMAD.MOV.U32 R3, RZ, RZ, RZ ;  /* 0x000000ffff037224 */ /* 0x000fe200078e00ff */
[----:B------:R-:W-:-:S02]  /*0fd0*/  CS2R R8, SRZ ;  /* 0x0000000000087805 */ /* 0x000fc4000001ff00 */
[----:B------:R-:W-:Y:S02]  /*0fe0*/  CS2R R10, SRZ ;  /* 0x00000000000a7805 */ /* 0x000fe4000001ff00 */
[----:B------:R-:W-:Y:S02]  /*0ff0*/  CS2R R12, SRZ ;  /* 0x00000000000c7805 */ /* 0x000fe4000001ff00 */
[----:B------:R-:W-:Y:S02]  /*1000*/  CS2R R14, SRZ ;  /* 0x00000000000e7805 */ /* 0x000fe4000001ff00 */
[----:B------:R-:W-:Y:S01]  /*1010*/  CS2R R24, SRZ ;  /* 0x0000000000187805 */ /* 0x000fe2000001ff00 */
[----:B0-----:R-:W-:Y:S01]  /*1020*/  ULEA UR6, UR5, UR6, 0x18 ;  /* 0x0000000605067291 */ /* 0x001fe2000f8ec0ff */
[----:B------:R-:W-:Y:S01]  /*1030*/  CS2R R26, SRZ ;  /* 0x00000000001a7805 */ /* 0x000fe2000001ff00 */
[----:B------:R-:W-:Y:S01]  /*1040*/  ULEA UR4, UR5, UR4, 0x18 ;  /* 0x0000000405047291 */ /* 0x000fe2000f8ec0ff */
[----:B------:R-:W-:-:S02]  /*1050*/  CS2R R28, SRZ ;  /* 0x00000000001c7805 */ /* 0x000fc4000001ff00 */
[----:B------:R-:W-:Y:S01]  /*1060*/  CS2R R30, SRZ ;  /* 0x00000000001e7805 */ /* 0x000fe2000001ff00 */
[----:B------:R-:W-:Y:S01]  /*1070*/  IMAD R54, R56, 0x5000, R17 ;  /* 0x0000500038367824 */ /* 0x000fe200078e0211 */
[----:B------:R-:W-:Y:S01]  /*1080*/  LEA R33, R32, UR6, 0x2 ;  /* 0x0000000620217c11 */ /* 0x000fe2000f8e10ff */
[----:B------:R-:W-:Y:S01]  /*1090*/  IMAD.SHL.U32 R55, R55, 0x8, RZ ;  /* 0x0000000837377824 */ /* 0x000fe200078e00ff */
[----:B------:R-:W-:Y:S01]  /*10a0*/  LEA R53, R53, UR4, 0x2 ;  /* 0x0000000435357c11 */ /* 0x000fe2000f8e10ff */
[----:B------:R-:W-:-:S06]  /*10b0*/  UMOV UR4, URZ ;  /* 0x000000ff00047c82 */ /* 0x000fcc0008000000 */
.L_x_4:
[----:B------:R-:W0:Y:S01]  /*10c0*/  LDC.64 R58, c[0x0][0x380] ;  /* 0x0000e000ff3a7b82 */ /* 0x000e220000000a00 */
[----:B------:R-:W-:Y:S01]  /*10d0*/  IMAD.U32 R17, RZ, RZ, UR4 ;  /* 0x00000004ff117e24 */ /* 0x000fe2000f8e00ff */
[C---:B------:R-:W-:Y:S02]  /*10e0*/  ISETP.GT.U32.AND P0, PT, R55.reuse, 0x14ca, PT ;  /* 0x000014ca3700780c */ /* 0x040fe40003f04070 */
[----:B------:R-:W-:Y:S01]  /*10f0*/  ISETP.GT.U32.AND P5, PT, R55, 0x14cf, PT ;  /* 0x000014cf3700780c */ /* 0x000fe20003fa4070 */
[----:B------:R-:W-:Y:S01]  /*1100*/  IMAD R17, R17, 0x20, R54 ;  /* 0x0000002011117824 */ /* 0x000fe200078e0236 */
[C---:B------:R-:W-:Y:S02]  /*1110*/  ISETP.GT.U32.AND P4, PT, R55.reuse, 0x14ce, PT ;  /* 0x000014ce3700780c */ /* 0x040fe40003f84070 */
[----:B------:R-:W-:Y:S01]  /*1120*/  ISETP.GT.U32.AND P6, PT, R55, 0x14d0, PT ;  /* 0x000014d03700780c */ /* 0x000fe20003fc4070 */
[----:B0-----:R-:W-:Y:S01]  /*1130*/  IMAD.WIDE R58, R17, 0x4, R58 ;  /* 0x00000004113a7825 */ /* 0x001fe200078e023a */
[----:B------:R-:W-:Y:S06]  /*1140*/  BAR.SYNC.DEFER_BLOCKING 0x0 ;  /* 0x0000000000007b1d */ /* 0x000fec0000010000 */
[----:B------:R-:W2:Y:S04]  /*1150*/  @!P0 LDG.E R20, desc[UR10][R58.64+0xf00] ;  /* 0x000f000a3a148981 */ /* 0x000ea8000c1e1900 */
[----:B------:R-:W2:Y:S04]  /*1160*/  @!P0 LDG.E R21, desc[UR10][R58.64+0xf04] ;  /* 0x000f040a3a158981 */ /* 0x000ea8000c1e1900 */
[----:B------:R-:W3:Y:S04]  /*1170*/  @!P5 LDG.E R16, desc[UR10][R58.64+0x280] ;  /* 0x0002800a3a10d981 */ /* 0x000ee8000c1e1900 */
[----:B------:R-:W3:Y:S04]  /*1180*/  @!P5 LDG.E R17, desc[UR10][R58.64+0x284] ;  /* 0x0002840a3a11d981 */ /* 0x000ee8000c1e1900 */
[----:B------:R-:W4:Y:S04]  /*1190*/  @!P4 LDG.E R18, desc[UR10][R58.64+0x500] ;  /* 0x0005000a3a12c981 */ /* 0x000f28000c1e1900 */
[----:B------:R-:W4:Y:S04]  /*11a0*/  @!P4 LDG.E R19, desc[UR10][R58.64+0x504] ;  /* 0x0005040a3a13c981 */ /* 0x000f28000c1e1900 */
[----:B------:R-:W5:Y:S04]  /*11b0*/  @!P6 LDG.E R22, desc[UR10][R58.64] ;  /* 0x0000000a3a16e981 */ /* 0x000f68000c1e1900 */
[----:B------:R-:W5:Y:S01]  /*11c0*/  @!P6 LDG.E R23, desc[UR10][R58.64+0x4] ;  /* 0x0000040a3a17e981 */ /* 0x000f62000c1e1900 */
[----:B------:R-:W-:-:S02]  /*11d0*/  ISETP.GT.U32.AND P1, PT, R55, 0x14cb, PT ;  /* 0x000014cb3700780c */ /* 0x000fc40003f24070 */
[C---:B------:R-:W-:Y:S02]  /*11e0*/  ISETP.GT.U32.AND P3, PT, R55.reuse, 0x14cd, PT ;  /* 0x000014cd3700780c */ /* 0x040fe40003f64070 */
[C---:B------:R-:W-:Y:S01]  /*11f0*/  ISETP.GT.U32.AND P2, PT, R55.reuse, 0x14cc, PT ;  /* 0x000014cc3700780c */ /* 0x040fe20003f44070 */
[----:B--2---:R0:W-:Y:S01]  /*1200*/  @!P0 STS.64 [R53+0x300], R20 ;  /* 0x0003001435008388 */ /* 0x0041e20000000a00 */
[----:B------:R-:W-:-:S03]  /*1210*/  ISETP.GT.U32.AND P0, PT, R55, 0x14c9, PT ;  /* 0x000014c93700780c */ /* 0x000fc60003f04070 */
[----:B---3--:R1:W-:Y:S06]  /*1220*/  @!P5 STS.64 [R53+0x80], R16 ;  /* 0x000080103500d388 */ /* 0x0083ec0000000a00 */
[----:B0-----:R-:W2:Y:S04]  /*1230*/  @!P3 LDG.E R20, desc[UR10][R58.64+0x780] ;  /* 0x0007800a3a14b981 */ /* 0x001ea8000c1e1900 */
[----:B----4-:R0:W-:Y:S04]  /*1240*/  @!P4 STS.64 [R53+0x100], R18 ;  /* 0x000100123500c388 */ /* 0x0101e80000000a00 */
[----:B-1----:R-:W3:Y:S04]  /*1250*/  @!P1 LDG.E R16, desc[UR10][R58.64+0xc80] ;  /* 0x000c800a3a109981 */ /* 0x002ee8000c1e1900 */
[----:B------:R-:W3:Y:S04]  /*1260*/  @!P1 LDG.E R17, desc[UR10][R58.64+0xc84] ;  /* 0x000c840a3a119981 */ /* 0x000ee8000c1e1900 */
[----:B0-----:R-:W4:Y:S04]  /*1270*/  @!P0 LDG.E R18, desc[UR10][R58.64+0x1180] ;  /* 0x0011800a3a128981 */ /* 0x001f28000c1e1900 */
[----:B------:R-:W4:Y:S04]  /*1280*/  @!P0 LDG.E R19, desc[UR10][R58.64+0x1184] ;  /* 0x0011840a3a138981 */ /* 0x000f28000c1e1900 */
[----:B-----5:R0:W-:Y:S04]  /*1290*/  @!P6 STS.64 [R53], R22 ;  /* 0x000000163500e388 */ /* 0x0201e80000000a00 */
[----:B------:R-:W2:Y:S04]  /*12a0*/  @!P3 LDG.E R21, desc[UR10][R58.64+0x784] ;  /* 0x0007840a3a15b981 */ /* 0x000ea8000c1e1900 */
[----:B0-----:R-:W5:Y:S04]  /*12b0*/  @!P2 LDG.E R22, desc[UR10][R58.64+0xa00] ;  /* 0x000a000a3a16a981 */ /* 0x001f68000c1e1900 */
[----:B------:R0:W5:Y:S02]  /*12c0*/  @!P2 LDG.E R23, desc[UR10][R58.64+0xa04] ;  /* 0x000a040a3a17a981 */ /* 0x000164000c1e1900 */
[----:B0-----:R-:W0:Y:S01]  /*12d0*/  LDC.64 R58, c[0x0][0x398] ;  /* 0x0000e600ff3a7b82 */ /* 0x001e220000000a00 */
[----:B------:R-:W-:-:S04]  /*12e0*/  IMAD.U32 R61, RZ, RZ, UR4 ;  /* 0x00000004ff3d7e24 */ /* 0x000fc8000f8e00ff */
[----:B------:R-:W-:-:S04]  /*12f0*/  IMAD R61, R61, 0x800, R32 ;  /* 0x000008003d3d7824 */ /* 0x000fc800078e0220 */
[----:B0-----:R-:W-:Y:S01]  /*1300*/  IMAD.WIDE.U32 R58, R61, 0x4, R58 ;  /* 0x000000043d3a7825 */ /* 0x001fe200078e003a */
[----:B---3--:R0:W-:Y:S04]  /*1310*/  @!P1 STS.64 [R53+0x280], R16 ;  /* 0x0002801035009388 */ /* 0x0081e80000000a00 */
[----:B----4-:R1:W-:Y:S04]  /*1320*/  @!P0 STS.64 [R53+0x380], R18 ;  /* 0x0003801235008388 */ /* 0x0103e80000000a00 */
[----:B0-----:R-:W3:Y:S04]  /*1330*/  LDG.E.CONSTANT R16, desc[UR10][R58.64] ;  /* 0x0000000a3a107981 */ /* 0x001ee8000c1e9900 */
[----:B------:R-:W3:Y:S04]  /*1340*/  LDG.E.CONSTANT R17, desc[UR10][R58.64+0x4] ;  /* 0x0000040a3a117981 */ /* 0x000ee8000c1e9900 */
[----:B-1----:R-:W3:Y:S04]  /*1350*/  LDG.E.CONSTANT R18, desc[UR10][R58.64+0x8] ;  /* 0x0000080a3a127981 */ /* 0x002ee8000c1e9900 */
[----:B------:R-:W3:Y:S04]  /*1360*/  LDG.E.CONSTANT R19, desc[UR10][R58.64+0xc] ;  /* 0x00000c0a3a137981 */ /* 0x000ee8000c1e9900 */
[----:B--2---:R0:W-:Y:S04]  /*1370*/  @!P3 STS.64 [R53+0x180], R20 ;  /* 0x000180143500b388 */ /* 0x0041e80000000a00 */
[----:B-----5:R1:W-:Y:S04]  /*1380*/  @!P2 STS.64 [R53+0x200], R22 ;  /* 0x000200163500a388 */ /* 0x0203e80000000a00 */
[----:B0-----:R-:W2:Y:S04]  /*1390*/  LDG.E.CONSTANT R20, desc[UR10][R58.64+0x100] ;  /* 0x0001000a3a147981 */ /* 0x001ea8000c1e9900 */
[----:B------:R-:W2:Y:S04]  /*13a0*/  LDG.E.CONSTANT R21, desc[UR10][R58.64+0x104] ;  /* 0x0001040a3a157981 */ /* 0x000ea8000c1e9900 */
[----:B-1----:R-:W2:Y:S04]  /*13b0*/  LDG.E.CONSTANT R22, desc[UR10][R58.64+0x108] ;  /* 0x0001080a3a167981 */ /* 0x002ea8000c1e9900 */
[----:B------:R-:W2:Y:S01]  /*13c0*/  LDG.E.CONSTANT R23, desc[UR10][R58.64+0x10c] ;  /* 0x00010c0a3a177981 */ /* 0x000ea2000c1e9900 */
[----:B------:R-:W-:-:S02]  /*13d0*/  P2R R57, PR, RZ, 0x40 ;  /* 0x00000040ff397803 */ /* 0x000fc40000000000 */
[C---:B------:R-:W-:Y:S01]  /*13e0*/  ISETP.GT.U32.AND P6, PT, R55.reuse, 0x14c9, PT ;  /* 0x000014c93700780c */ /* 0x040fe20003fc4070 */
[----:B------:R-:W0:Y:S08]  /*13f0*/  S2UR UR7, SR_CgaCtaId ;  /* 0x00000000000779c3 */ /* 0x000e300000008800 */
[----:B------:R-:W1:Y:S01]  /*1400*/  S2UR UR9, SR_CgaCtaId ;  /* 0x00000000000979c3 */ /* 0x000e620000008800 */
[----:B------:R-:W-:Y:S01]  /*1410*/  UMOV UR8, 0x400 ;  /* 0x0000040000087882 */ /* 0x000fe20000000000 */
[----:B------:R-:W-:Y:S01]  /*1420*/  ISETP.GT.U32.AND P0, PT, R55, 0x14ca, PT ;  /* 0x000014ca3700780c */ /* 0x000fe20003f04070 */
[----:B------:R-:W-:Y:S01]  /*1430*/  UIADD3 UR8, UPT, UPT, UR8, 0x4000, URZ ;  /* 0x0000400008087890 */ /* 0x000fe2000fffe0ff */
[----:B------:R-:W-:Y:S01]  /*1440*/  UMOV UR6, 0x400 ;  /* 0x0000040000067882 */ /* 0x000fe20000000000 */
[----:B------:R-:W-:Y:S01]  /*1450*/  UMOV UR5, URZ ;  /* 0x000000ff00057c82 */ /* 0x000fe20008000000 */
[----:B0-----:R-:W-:-:S02]  /*1460*/  ULEA UR6, UR7, UR6, 0x18 ;  /* 0x0000000607067291 */ /* 0x001fc4000f8ec0ff */
[----:B-1----:R-:W-:Y:S01]  /*1470*/  ULEA UR8, UR9, UR8, 0x18 ;  /* 0x0000000809087291 */ /* 0x002fe2000f8ec0ff */
[----:B---3--:R0:W-:Y:S02]  /*1480*/  STS.128 [R33], R16 ;  /* 0x0000001021007388 */ /* 0x0081e40000000c00 */
[----:B0-----:R-:W-:Y:S02]  /*1490*/  P2R R16, PR, RZ, 0x40 ;  /* 0x00000040ff107803 */ /* 0x001fe40000000000 */
[----:B------:R-:W-:-:S04]  /*14a0*/  ISETP.GT.U32.AND P6, PT, R55, 0x14d0, PT ;  /* 0x000014d03700780c */ /* 0x000fc80003fc4070 */
[----:B------:R-:W-:Y:S02]  /*14b0*/  P2R R16, PR, RZ, 0x40 ;  /* 0x00000040ff107803 */ /* 0x000fe40000000000 */
[C---:B------:R-:W-:Y:S01]  /*14c0*/  ISETP.GT.U32.AND P6, PT, R55.reuse, 0x14cf, PT ;  /* 0x000014cf3700780c */ /* 0x040fe20003fc4070 */
[----:B--2---:R0:W-:Y:S03]  /*14d0*/  STS.128 [R33+0x100], R20 ;  /* 0x0001001421007388 */ /* 0x0041e60000000c00 */
        /* <DEDUP_REMOVED lines=8> */
[----:B------:R-:W-:-:S04]  /*1560*/  ISETP.GT.U32.AND P6, PT, R55, 0x14cb, PT ;  /* 0x000014cb3700780c */ /* 0x000fc80003fc4070 */
[----:B------:R-:W-:Y:S02]  /*1570*/  P2R R16, PR, RZ, 0x40 ;  /* 0x00000040ff107803 */ /* 0x000fe40000000000 */
[----:B0-----:R-:W-:-:S13]  /*1580*/  ISETP.NE.AND P6, PT, R57, RZ, PT ;  /* 0x000000ff3900720c */ /* 0x001fda0003fc5270 */
.L_x_3:
[----:B------:R-:W-:Y:S01]  /*1590*/  LEA R16, R2, UR5, 0x8 ;  /* 0x0000000502107c11 */ /* 0x000fe2000f8e40ff */
[----:B------:R-:W-:Y:S01]  /*15a0*/  IMAD.U32 R17, RZ, RZ, UR5 ;  /* 0x00000005ff117e24 */ /* 0x000fe2000f8e00ff */
[----:B------:R-:W-:Y:S02]  /*15b0*/  UIADD3 UR5, UPT, UPT, UR5, 0x1, URZ ;  /* 0x0000000105057890 */ /* 0x000fe4000fffe0ff */
[----:B------:R-:W-:Y:S01]  /*15c0*/  LEA R20, R16, UR6, 0x2 ;  /* 0x0000000610147c11 */ /* 0x000fe2000f8e10ff */
[----:B------:R-:W-:Y:S01]  /*15d0*/  IMAD R16, R17, 0x40, R0 ;  /* 0x0000004011107824 */ /* 0x000fe200078e0200 */
[----:B------:R-:W-:-:S03]  /*15e0*/  UISETP.NE.AND UP0, UPT, UR5, 0x20, UPT ;  /* 0x000000200500788c */ /* 0x000fc6000bf05270 */
[----:B------:R-:W-:Y:S01]  /*15f0*/  @!P6 LDS R34, [R20] ;  /* 0x000000001422e984 */ /* 0x000fe20000000800 */
[----:B------:R-:W-:Y:S02]  /*1600*/  LEA R16, R16, UR8, 0x2 ;  /* 0x0000000810107c11 */ /* 0x000fe4000f8e10ff */
[C---:B------:R-:W-:Y:S01]  /*1610*/  ISETP.GT.U32.AND P6, PT, R55.reuse, 0x14d0, PT ;  /* 0x000014d03700780c */ /* 0x040fe20003fc4070 */
[----:B------:R-:W-:Y:S01]  /*1620*/  @!P5 LDS R35, [R20+0x80] ;  /* 0x000080001423d984 */ /* 0x000fe20000000800 */
[----:B------:R-:W-:-:S03]  /*1630*/  ISETP.GT.U32.AND P5, PT, R55, 0x14c9, PT ;  /* 0x000014c93700780c */ /* 0x000fc60003fa4070 */
[----:B------:R-:W0:Y:S04]  /*1640*/  LDS.128 R16, [R16] ;  /* 0x0000000010107984 */ /* 0x000e280000000c00 */
[----:B------:R-:W1:Y:S01]  /*1650*/  @!P4 LDS R36, [R20+0x100] ;  /* 0x000100001424c984 */ /* 0x000e620000000800 */
[----:B------:R-:W-:-:S03]  /*1660*/  ISETP.GT.U32.AND P4, PT, R55, 0x14ce, PT ;  /* 0x000014ce3700780c */ /* 0x000fc60003f84070 */
[----:B------:R-:W2:Y:S01]  /*1670*/  @!P3 LDS R37, [R20+0x180] ;  /* 0x000180001425b984 */ /* 0x000ea20000000800 */
[----:B------:R-:W-:-:S03]  /*1680*/  ISETP.GT.U32.AND P3, PT, R55, 0x14cd, PT ;  /* 0x000014cd3700780c */ /* 0x000fc60003f64070 */
[----:B------:R-:W3:Y:S01]  /*1690*/  @!P5 LDS R41, [R20+0x380] ;  /* 0x000380001429d984 */ /* 0x000ee20000000800 */
[----:B------:R-:W-:-:S03]  /*16a0*/  ISETP.GT.U32.AND P5, PT, R55, 0x14cf, PT ;  /* 0x000014cf3700780c */ /* 0x000fc60003fa4070 */
[----:B------:R-:W4:Y:S01]  /*16b0*/  @!P2 LDS R38, [R20+0x200] ;  /* 0x000200001426a984 */ /* 0x000f220000000800 */
[----:B------:R-:W-:-:S03]  /*16c0*/  ISETP.GT.U32.AND P2, PT, R55, 0x14cc, PT ;  /* 0x000014cc3700780c */ /* 0x000fc60003f44070 */
[----:B------:R-:W5:Y:S01]  /*16d0*/  @!P1 LDS R39, [R20+0x280] ;  /* 0x0002800014279984 */ /* 0x000f620000000800 */
[----:B------:R-:W-:-:S03]  /*16e0*/  ISETP.GT.U32.AND P1, PT, R55, 0x14cb, PT ;  /* 0x000014cb3700780c */ /* 0x000fc60003f24070 */
[----:B------:R0:W5:Y:S02]  /*16f0*/  @!P0 LDS R40, [R20+0x300] ;  /* 0x0003000014288984 */ /* 0x0001640000000800 */
[----:B0-----:R-:W-:Y:S01]  /*1700*/  P2R R20, PR, RZ, 0x40 ;  /* 0x00000040ff147803 */ /* 0x001fe20000000000 */
[-C--:B------:R-:W-:Y:S01]  /*1710*/  @!P6 FFMA R15, R34, R16.reuse, R15 ;  /* 0x00000010220fe223 */ /* 0x080fe2000000000f */
[----:B------:R-:W-:Y:S01]  /*1720*/  ISETP.GT.U32.AND P6, PT, R55, 0x14c9, PT ;  /* 0x000014c93700780c */ /* 0x000fe20003fc4070 */
[CC--:B------:R-:W-:Y:S01]  /*1730*/  @!P5 FFMA R11, R35.reuse, R16.reuse, R11 ;  /* 0x00000010230bd223 */ /* 0x0c0fe2000000000b */
[CC--:B------:R-:W-:Y:S01]  /*1740*/  @!P5 FFMA R10, R35.reuse, R17.reuse, R10 ;  /* 0x00000011230ad223 */ /* 0x0c0fe2000000000a */
[C---:B-1----:R-:W-:Y:S01]  /*1750*/  @!P4 FFMA R7, R36.reuse, R16, R7 ;  /* 0x000000102407c223 */ /* 0x042fe20000000007 */
[CC--:B------:R-:W-:Y:S01]  /*1760*/  @!P4 FFMA R6, R36.reuse, R17.reuse, R6 ;  /* 0x000000112406c223 */ /* 0x0c0fe20000000006 */
[-C--:B------:R-:W-:Y:S01]  /*1770*/  @!P5 FFMA R9, R35, R18.reuse, R9 ;  /* 0x000000122309d223 */ /* 0x080fe20000000009 */
[C---:B------:R-:W-:Y:S01]  /*1780*/  @!P4 FFMA R5, R36.reuse, R18, R5 ;  /* 0x000000122405c223 */ /* 0x040fe20000000005 */
[C---:B--2---:R-:W-:Y:S01]  /*1790*/  @!P3 FFMA R3, R37.reuse, R16, R3 ;  /* 0x000000102503b223 */ /* 0x044fe20000000003 */
[C---:B------:R-:W-:Y:S01]  /*17a0*/  @!P3 FFMA R42, R37.reuse, R17, R42 ;  /* 0x00000011252ab223 */ /* 0x040fe2000000002a */
[----:B------:R-:W-:Y:S01]  /*17b0*/  @!P3 FFMA R43, R37, R18, R43 ;  /* 0x00000012252bb223 */ /* 0x000fe2000000002b */
[-C--:B------:R-:W-:Y:S01]  /*17c0*/  @!P5 FFMA R8, R35, R19.reuse, R8 ;  /* 0x000000132308d223 */ /* 0x080fe20000000008 */
[-C--:B------:R-:W-:Y:S01]  /*17d0*/  @!P4 FFMA R4, R36, R19.reuse, R4 ;  /* 0x000000132404c223 */ /* 0x080fe20000000004 */
[----:B------:R-:W-:Y:S01]  /*17e0*/  @!P3 FFMA R44, R37, R19, R44 ;  /* 0x00000013252cb223 */ /* 0x000fe2000000002c */
[-C--:B---3--:R-:W-:Y:S01]  /*17f0*/  @!P6 FFMA R28, R41, R16.reuse, R28 ;  /* 0x00000010291ce223 */ /* 0x088fe2000000001c */
[----:B------:R-:W-:Y:S01]  /*1800*/  ISETP.NE.AND P6, PT, R20, RZ, PT ;  /* 0x000000ff1400720c */ /* 0x000fe20003fc5270 */
[C---:B----4-:R-:W-:Y:S01]  /*1810*/  @!P2 FFMA R45, R38.reuse, R16, R45 ;  /* 0x00000010262da223 */ /* 0x050fe2000000002d */
[C---:B------:R-:W-:Y:S01]  /*1820*/  @!P2 FFMA R46, R38.reuse, R17, R46 ;  /* 0x00000011262ea223 */ /* 0x040fe2000000002e */
[C---:B------:R-:W-:Y:S01]  /*1830*/  @!P2 FFMA R47, R38.reuse, R18, R47 ;  /* 0x00000012262fa223 */ /* 0x040fe2000000002f */
[----:B------:R-:W-:Y:S01]  /*1840*/  @!P2 FFMA R48, R38, R19, R48 ;  /* 0x000000132630a223 */ /* 0x000fe20000000030 */
[C---:B-----5:R-:W-:Y:S01]  /*1850*/  @!P1 FFMA R49, R39.reuse, R16, R49 ;  /* 0x0000001027319223 */ /* 0x060fe20000000031 */
[C---:B------:R-:W-:Y:S01]  /*1860*/  @!P1 FFMA R50, R39.reuse, R17, R50 ;  /* 0x0000001127329223 */ /* 0x040fe20000000032 */
[C---:B------:R-:W-:Y:S01]  /*1870*/  @!P1 FFMA R51, R39.reuse, R18, R51 ;  /* 0x0000001227339223 */ /* 0x040fe20000000033 */
[----:B------:R-:W-:Y:S01]  /*1880*/  @!P1 FFMA R52, R39, R19, R52 ;  /* 0x0000001327349223 */ /* 0x000fe20000000034 */
[C---:B------:R-:W-:Y:S01]  /*1890*/  @!P0 FFMA R24, R40.reuse, R16, R24 ;  /* 0x0000001028188223 */ /* 0x040fe20000000018 */
[----:B------:R-:W-:Y:S01]  /*18a0*/  P2R R16, PR, RZ, 0x40 ;  /* 0x00000040ff107803 */ /* 0x000fe20000000000 */
[CC--:B------:R-:W-:Y:S01]  /*18b0*/  @!P0 FFMA R25, R40.reuse, R17.reuse, R25 ;  /* 0x0000001128198223 */ /* 0x0c0fe20000000019 */
[----:B------:R-:W-:Y:S01]  /*18c0*/  @!P0 FFMA R26, R40, R18, R26 ;  /* 0x00000012281a8223 */ /* 0x000fe2000000001a */
[----:B------:R-:W-:Y:S01]  /*18d0*/  @!P6 FFMA R14, R34, R17, R14 ;  /* 0x00000011220ee223 */ /* 0x000fe2000000000e */
[----:B------:R-:W-:Y:S01]  /*18e0*/  ISETP.GT.U32.AND P6, PT, R55, 0x14c9, PT ;  /* 0x000014c93700780c */ /* 0x000fe20003fc4070 */
[----:B------:R-:W-:-:S12]  /*18f0*/  @!P0 FFMA R27, R40, R19, R27 ;  /* 0x00000013281b8223 */ /* 0x000fd8000000001b */
[----:B------:R-:W-:Y:S01]  /*1900*/  @!P6 FFMA R29, R41, R17, R29 ;  /* 0x00000011291de223 */ /* 0x000fe2000000001d */
[----:B------:R-:W-:-:S04]  /*1910*/  ISETP.NE.AND P6, PT, R16, RZ, PT ;  /* 0x000000ff1000720c */ /* 0x000fc80003fc5270 */
[----:B------:R-:W-:-:S09]  /*1920*/  P2R R16, PR, RZ, 0x40 ;  /* 0x00000040ff107803 */ /* 0x000fd20000000000 */
[----:B------:R-:W-:Y:S01]  /*1930*/  @!P6 FFMA R13, R34, R18, R13 ;  /* 0x00000012220de223 */ /* 0x000fe2000000000d */
[----:B------:R-:W-:-:S13]  /*1940*/  ISETP.GT.U32.AND P6, PT, R55, 0x14c9, PT ;  /* 0x000014c93700780c */ /* 0x000fda0003fc4070 */
[----:B------:R-:W-:Y:S01]  /*1950*/  @!P6 FFMA R30, R41, R18, R30 ;  /* 0x00000012291ee223 */ /* 0x000fe2000000001e */
[----:B------:R-:W-:-:S04]  /*1960*/  ISETP.NE.AND P6, PT, R16, RZ, PT ;  /* 0x000000ff1000720c */ /* 0x000fc80003fc5270 */
[----:B------:R-:W-:-:S09]  /*1970*/  P2R R16, PR, RZ, 0x40 ;  /* 0x00000040ff107803 */ /* 0x000fd20000000000 */
[----:B------:R-:W-:Y:S01]  /*1980*/  @!P6 FFMA R12, R34, R19, R12 ;  /* 0x00000013220ce223 */ /* 0x000fe2000000000c */
[----:B------:R-:W-:-:S13]  /*1990*/  ISETP.GT.U32.AND P6, PT, R55, 0x14c9, PT ;  /* 0x000014c93700780c */ /* 0x000fda0003fc4070 */
[----:B------:R-:W-:Y:S01]  /*19a0*/  @!P6 FFMA R31, R41, R19, R31 ;  /* 0x00000013291fe223 */ /* 0x000fe2000000001f */
[----:B------:R-:W-:Y:S01]  /*19b0*/  ISETP.NE.AND P6, PT, R16, RZ, PT ;  /* 0x000000ff1000720c */ /* 0x000fe20003fc5270 */
[----:B------:R-:W-:-:S12]  /*19c0*/  BRA.U UP0, `(.L_x_3) ;  /* 0xfffffff900f07547 */ /* 0x000fd8000b83ffff */
[----:B------:R-:W-:-:S04]  /*19d0*/  UIADD3 UR4, UPT, UPT, UR4, 0x1, URZ ;  /* 0x0000000104047890 */ /* 0x000fc8000fffe0ff */
[----:B------:R-:W-:-:S09]  /*19e0*/  UISETP.NE.AND UP0, UPT, UR4, 0x5, UPT ;  /* 0x000000050400788c */ /* 0x000fd2000bf05270 */
[----:B------:R-:W-:Y:S05]  /*19f0*/  BRA.U UP0, `(.L_x_4) ;  /* 0xfffffff500b07547 */ /* 0x000fea000b83ffff */
[----:B------:R-:W0:Y:S01]  /*1a00*/  LDC.64 R16, c[0x0][0x3a0] ;  /* 0x0000e800ff107b82 */ /* 0x000e220000000a00 */
[----:B------:R-:W-:-:S04]  /*1a10*/  IMAD R19, R2, 0x180, R32 ;  /* 0x0000018002137824 */ /* 0x000fc800078e0220 */
[----:B------:R-:W-:-:S04]  /*1a20*/  IMAD R19, R56, 0x2000, R19 ;  /* 0x0000200038137824 */ /* 0x000fc800078e0213 */
[----:B0-----:R-:W-:-:S05]  /*1a30*/  IMAD.WIDE R16, R19, 0x4, R16 ;  /* 0x0000000413107825 */ /* 0x001fca00078e0210 */
        /* <DEDUP_REMOVED lines=35> */
.L_x_5:
[----:B------:R-:W-:-:S00]  /*1c70*/  BRA `(.L_x_5) ;  /* 0xfffffffc00fc7947 */ /* 0x000fc0000383ffff */
[----:B------:R-:W-:-:S00]  /*1c80*/  NOP ;  /* 0x0000000000007918 */ /* 0x000fc00000000000 */
[----:B------:R-:W-:-:S00]  /*1c90*/  NOP ;  /* 0x0000000000007918 */ /* 0x000fc00000000000 */
[----:B------:R-:W-:-:S00]  /*1ca0*/  NOP ;  /* 0x0000000000007918 */ /* 0x000fc00000000000 */
[----:B------:R-:W-:-:S00]  /*1cb0*/  NOP ;  /* 0x0000000000007918 */ /* 0x000fc00000000000 */
[----:B------:R-:W-:-:S00]  /*1cc0*/  NOP ;  /* 0x0000000000007918 */ /* 0x000fc00000000000 */
[----:B------:R-:W-:-:S00]  /*1cd0*/  NOP ;  /* 0x0000000000007918 */ /* 0x000fc00000000000 */
[----:B------:R-:W-:-:S00]  /*1ce0*/  NOP ;  /* 0x0000000000007918 */ /* 0x000fc00000000000 */
[----:B------:R-:W-:-:S00]  /*1cf0*/  NOP ;  /* 0x0000000000007918 */ /* 0x000fc00000000000 */
.L_x_11:


//--------------------- .text.check_result        --------------------------
	.section	.text.check_result,"ax",@progbits
	.align	128
        .global         check_result
        .type           check_result,@function
        .size           check_result,(.L_x_12 - check_result)
        .other          check_result,@"STO_CUDA_ENTRY STV_DEFAULT"
check_result:
.text.check_result:
[----:B------:R-:W0:Y:S01]  /*0000*/  LDC R1, c[0x0][0x37c] ;  /* 0x0000df00ff017b82 */ /* 0x000e220000000800 */
[----:B------:R-:W1:Y:S01]  /*0010*/  S2R R8, SR_CTAID.X ;  /* 0x0000000000087919 */ /* 0x000e620000002500 */
[----:B------:R-:W2:Y:S01]  /*0020*/  LDCU UR5, c[0x0][0x2fc] ;  /* 0x00005f80ff0577ac */ /* 0x000ea20008000800 */
[----:B0-----:R-:W-:Y:S01]  /*0030*/  VIADD R1, R1, 0xffffffe0 ;  /* 0xffffffe001017836 */ /* 0x001fe20000000000 */
[----:B------:R-:W1:Y:S01]  /*0040*/  S2R R11, SR_TID.X ;  /* 0x00000000000b7919 */ /* 0x000e620000002100 */
[----:B------:R-:W1:Y:S01]  /*0050*/  LDCU UR6, c[0x0][0x360] ;  /* 0x00006c00ff0677ac */ /* 0x000e620008000800 */
[----:B------:R-:W0:Y:S01]  /*0060*/  LDCU UR7, c[0x0][0x388] ;  /* 0x00007100ff0777ac */ /* 0x000e220008000800 */
[----:B------:R-:W3:Y:S02]  /*0070*/  LDCU UR4, c[0x0][0x2f8] ;  /* 0x00005f00ff0477ac */ /* 0x000ee40008000800 */
[----:B---3--:R-:W-:Y:S01]  /*0080*/  IADD3 R6, P1, PT, R1, UR4, RZ ;  /* 0x0000000401067c10 */ /* 0x008fe2000ff3e0ff */
[----:B-1----:R-:W-:-:S04]  /*0090*/  IMAD R5, R8, UR6, R11 ;  /* 0x0000000608057c24 */ /* 0x002fc8000f8e020b */
[----:B--2---:R-:W-:Y:S01]  /*00a0*/  IMAD.X R7, RZ, RZ, UR5, P1 ;  /* 0x00000005ff077e24 */ /* 0x004fe200088e06ff */
[----:B0-----:R-:W-:-:S13]  /*00b0*/  ISETP.GE.AND P0, PT, R5, UR7, PT ;  /* 0x0000000705007c0c */ /* 0x001fda000bf06270 */
[----:B------:R-:W-:Y:S05]  /*00c0*/  @P0 EXIT ;  /* 0x000000000000094d */ /* 0x000fea0003800000 */
[----:B------:R-:W0:Y:S01]  /*00d0*/  LDC.64 R2, c[0x0][0x380] ;  /* 0x0000e000ff027b82 */ /* 0x000e220000000a00 */
[----:B------:R-:W1:Y:S01]  /*00e0*/  LDCU.64 UR4, c[0x0][0x358] ;  /* 0x00006b00ff0477ac */ /* 0x000e620008000a00 */
[----:B0-----:R-:W-:-:S05]  /*00f0*/  IMAD.WIDE R2, R5, 0x4, R2 ;  /* 0x0000000405027825 */ /* 0x001fca00078e0202 */
[----:B-1----:R-:W2:Y:S01]  /*0100*/  LDG.E R0, desc[UR4][R2.64] ;  /* 0x0000000402007981 */ /* 0x002ea2000c1e1900 */
[----:B------:R-:W2:Y:S02]  /*0110*/  LDCU UR4, c[0x0][0x38c] ;  /* 0x00007180ff0477ac */ /* 0x000ea40008000800 */
[----:B--2---:R-:W-:-:S13]  /*0120*/  FSETP.NEU.AND P0, PT, R0, UR4, PT ;  /* 0x0000000400007c0b */ /* 0x004fda000bf0d000 */
[----:B------:R-:W-:Y:S05]  /*0130*/  @!P0 EXIT ;  /* 0x000000000000894d */ /* 0x000fea0003800000 */
[----:B------:R-:W0:Y:S01]  /*0140*/  S2R R14, SR_TID.Y ;  /* 0x00000000000e7919 */ /* 0x000e220000002200 */
[----:B------:R-:W1:Y:S01]  /*0150*/  F2F.F64.F32 R2, R0 ;  /* 0x0000000000027310 */ /* 0x000e620000201800 */
[----:B------:R-:W-:Y:S01]  /*0160*/  MOV R12, 0x8 ;  /* 0x00000008000c7802 */ /* 0x000fe20000000f00 */
[----:B------:R-:W2:Y:S01]  /*0170*/  LDCU.64 UR4, c[0x4][URZ] ;  /* 0x01000000ff0477ac */ /* 0x000ea20008000a00 */
[----:B------:R-:W3:Y:S01]  /*0180*/  S2R R9, SR_CTAID.Y ;  /* 0x0000000000097919 */ /* 0x000ee20000002600 */
[----:B------:R-:W3:Y:S03]  /*0190*/  S2R R10, SR_CTAID.Z ;  /* 0x00000000000a7919 */ /* 0x000ee60000002700 */
[----:B------:R-:W4:Y:S01]  /*01a0*/  LDC.64 R12, c[0x4][R12] ;  /* 0x010000000c0c7b82 */ /* 0x000f220000000a00 */
[----:B------:R-:W0:Y:S01]  /*01b0*/  S2R R15, SR_TID.Z ;  /* 0x00000000000f7919 */ /* 0x000e220000002300 */
[----:B-1----:R1:W-:Y:S01]  /*01c0*/  STL.64 [R1+0x18], R2 ;  /* 0x0000180201007387 */ /* 0x0023e20000100a00 */
[----:B--2---:R-:W-:Y:S01]  /*01d0*/  MOV R4, UR4 ;  /* 0x0000000400047c02 */ /* 0x004fe20008000f00 */
[----:B------:R-:W-:-:S02]  /*01e0*/  IMAD.U32 R5, RZ, RZ, UR5 ;  /* 0x00000005ff057e24 */ /* 0x000fc4000f8e00ff */
[----:B---3--:R1:W-:Y:S04]  /*01f0*/  STL.128 [R1], R8 ;  /* 0x0000000801007387 */ /* 0x0083e80000100c00 */
[----:B0-----:R1:W-:Y:S02]  /*0200*/  STL.64 [R1+0x10], R14 ;  /* 0x0000100e01007387 */ /* 0x0013e40000100a00 */
[----:B------:R-:W-:-:S07]  /*0210*/  LEPC R20, `(.L_x_6) ;  /* 0x000000001014794e */ /* 0x000fce0000000000 */
[----:B-1--4-:R-:W-:Y:S05]  /*0220*/  CALL.ABS.NOINC R12 ;  /* 0x000000000c007343 */ /* 0x012fea0003c00000 */
.L_x_6:
[----:B------:R-:W-:Y:S05]  /*0230*/  EXIT ;  /* 0x000000000000794d */ /* 0x000fea0003800000 */
.L_x_7:
        /* <DEDUP_REMOVED lines=12> */
.L_x_12:


//--------------------- .text.g_d2l_matmul_kernel0 --------------------------
	.section	.text.g_d2l_matmul_kernel0,"ax",@progbits
	.align	128
        .global         g_d2l_matmul_kernel0
        .type           g_d2l_matmul_kernel0,@function
        .size           g_d2l_matmul_kernel0,(.L_x_13 - g_d2l_matmul_kernel0)
        .other          g_d2l_matmul_kernel0,@"STO_CUDA_ENTRY STV_DEFAULT"
g_d2l_matmul_kernel0:
.text.g_d2l_matmul_kernel0:
[----:B------:R-:W-:Y:S01]  /*0000*/  LDC R1, c[0x0][0x37c] ;  /* 0x0000df00ff017b82 */ /* 0x000fe20000000800 */
[----:B------:R-:W0:Y:S07]  /*0010*/  S2R R52, SR_TID.X ;  /* 0x0000000000347919 */ /* 0x000e2e0000002100 */
[----:B------:R-:W1:Y:S01]  /*0020*/  S2UR UR6, SR_CgaCtaId ;  /* 0x00000000000679c3 */ /* 0x000e620000008800 */
[----:B------:R-:W-:Y:S01]  /*0030*/  UMOV UR4, 0x400 ;  /* 0x0000040000047882 */ /* 0x000fe20000000000 */
[----:B------:R-:W-:Y:S01]  /*0040*/  CS2R R50, SRZ ;  /* 0x0000000000327805 */ /* 0x000fe2000001ff00 */
[----:B------:R-:W2:Y:S01]  /*0050*/  S2R R2, SR_CTAID.Y ;  /* 0x0000000000027919 */ /* 0x000ea20000002600 */
[----:B------:R-:W-:Y:S01]  /*0060*/  UIADD3 UR5, UPT, UPT, UR4, 0x4000, URZ ;  /* 0x0000400004057890 */ /* 0x000fe2000fffe0ff */
[----:B------:R-:W-:-:S02]  /*0070*/  CS2R R48, SRZ ;  /* 0x0000000000307805 */ /* 0x000fc4000001ff00 */
[----:B------:R-:W-:Y:S01]  /*0080*/  CS2R R46, SRZ ;  /* 0x00000000002e7805 */ /* 0x000fe2000001ff00 */
[----:B------:R-:W2:Y:S01]  /*0090*/  S2R R0, SR_TID.Y ;  /* 0x0000000000007919 */ /* 0x000ea20000002200 */
[----:B------:R-:W-:Y:S02]  /*00a0*/  CS2R R44, SRZ ;  /* 0x00000000002c7805 */ /* 0x000fe4000001ff00 */
[----:B------:R-:W-:Y:S01]  /*00b0*/  CS2R R42, SRZ ;  /* 0x00000000002a7805 */ /* 0x000fe2000001ff00 */
[----:B------:R-:W-:Y:S01]  /*00c0*/  IMAD.MOV.U32 R3, RZ, RZ, RZ ;  /* 0x000000ffff037224 */ /* 0x000fe200078e00ff */
[----:B------:R-:W-:Y:S02]  /*00d0*/  CS2R R4, SRZ ;  /* 0x0000000000047805 */ /* 0x000fe4000001ff00 */
[----:B------:R-:W-:Y:S02]  /*00e0*/  CS2R R6, SRZ ;  /* 0x0000000000067805 */ /* 0x000fe4000001ff00 */
        /* <DEDUP_REMOVED lines=8> */
[----:B------:R-:W-:Y:S01]  /*0170*/  CS2R R32, SRZ ;  /* 0x0000000000207805 */ /* 0x000fe2000001ff00 */
[----:B------:R-:W3:Y:S01]  /*0180*/  LDCU.64 UR8, c[0x0][0x358] ;  /* 0x00006b00ff0877ac */ /* 0x000ee20008000a00 */
[----:B-1----:R-:W-:Y:S02]  /*0190*/  ULEA UR5, UR6, UR5, 0x18 ;  /* 0x0000000506057291 */ /* 0x002fe4000f8ec0ff */
[----:B------:R-:W-:Y:S01]  /*01a0*/  ULEA UR4, UR6, UR4, 0x18 ;  /* 0x0000000406047291 */ /* 0x000fe2000f8ec0ff */
[C---:B0-----:R-:W-:Y:S02]  /*01b0*/  IMAD.SHL.U32 R17, R52.reuse, 0x2, RZ ;  /* 0x0000000234117824 */ /* 0x041fe400078e00ff */
[C---:B------:R-:W-:Y:S01]  /*01c0*/  IMAD.SHL.U32 R19, R52.reuse, 0x4, RZ ;  /* 0x0000000434137824 */ /* 0x040fe200078e00ff */
[----:B------:R-:W-:Y:S01]  /*01d0*/  LEA R52, R52, UR5, 0x4 ;  /* 0x0000000534347c11 */ /* 0x000fe2000f8e20ff */
[----:B--2---:R-:W-:-:S02]  /*01e0*/  IMAD R56, R2, 0x10, R0 ;  /* 0x0000001002387824 */ /* 0x004fc400078e0200 */
[--C-:B------:R-:W-:Y:S02]  /*01f0*/  IMAD R53, R0, 0x100, R17.reuse ;  /* 0x0000010000357824 */ /* 0x100fe400078e0211 */
[C---:B------:R-:W-:Y:S02]  /*0200*/  IMAD R55, R56.reuse, 0x500, R17 ;  /* 0x0000050038377824 */ /* 0x040fe400078e0211 */
[----:B------:R-:W-:Y:S01]  /*0210*/  IMAD.SHL.U32 R56, R56, 0x8, RZ ;  /* 0x0000000838387824 */ /* 0x000fe200078e00ff */
[----:B------:R-:W-:Y:S01]  /*0220*/  LEA R53, R53, UR4, 0x2 ;  /* 0x0000000435357c11 */ /* 0x000fe2000f8e10ff */
[----:B------:R-:W-:Y:S02]  /*0230*/  IMAD R54, R0, 0x80, R19 ;  /* 0x0000008000367824 */ /* 0x000fe400078e0213 */
[----:B---3--:R-:W-:-:S07]  /*0240*/  VIADD R52, R52, 0x8 ;  /* 0x0000000834347836 */ /* 0x008fce0000000000 */
.L_x_9:
[----:B------:R-:W0:Y:S01]  /*0250*/  LDC.64 R58, c[0x0][0x380] ;  /* 0x0000e000ff3a7b82 */ /* 0x000e220000000a00 */
[C---:B------:R-:W-:Y:S01]  /*0260*/  ISETP.GT.U32.AND P0, PT, R56.reuse, 0x14ca, PT ;  /* 0x000014ca3800780c */ /* 0x040fe20003f04070 */
[----:B------:R-:W-:Y:S01]  /*0270*/  IMAD R17, R51, 0x20, R55 ;  /* 0x0000002033117824 */ /* 0x000fe200078e0237 */
[C---:B------:R-:W-:Y:S02]  /*0280*/  ISETP.GT.U32.AND P4, PT, R56.reuse, 0x14cf, PT ;  /* 0x000014cf3800780c */ /* 0x040fe40003f84070 */
[C---:B------:R-:W-:Y:S02]  /*0290*/  ISETP.GT.U32.AND P5, PT, R56.reuse, 0x14d0, PT ;  /* 0x000014d03800780c */ /* 0x040fe40003fa4070 */
[----:B------:R-:W-:Y:S01]  /*02a0*/  ISETP.GT.U32.AND P3, PT, R56, 0x14ce, PT ;  /* 0x000014ce3800780c */ /* 0x000fe20003f64070 */
[----:B0-----:R-:W-:-:S06]  /*02b0*/  IMAD.WIDE.U32 R58, R17, 0x4, R58 ;  /* 0x00000004113a7825 */ /* 0x001fcc00078e003a */
[----:B------:R-:W2:Y:S04]  /*02c0*/  @!P0 LDG.E.CONSTANT R16, desc[UR8][R58.64+0xf00] ;  /* 0x000f00083a108981 */ /* 0x000ea8000c1e9900 */
[----:B------:R-:W2:Y:S04]  /*02d0*/  @!P0 LDG.E.CONSTANT R17, desc[UR8][R58.64+0xf04] ;  /* 0x000f04083a118981 */ /* 0x000ea8000c1e9900 */
[----:B------:R-:W3:Y:S04]  /*02e0*/  @!P4 LDG.E.CONSTANT R18, desc[UR8][R58.64+0x280] ;  /* 0x000280083a12c981 */ /* 0x000ee8000c1e9900 */
[----:B------:R-:W3:Y:S04]  /*02f0*/  @!P4 LDG.E.CONSTANT R19, desc[UR8][R58.64+0x284] ;  /* 0x000284083a13c981 */ /* 0x000ee8000c1e9900 */
[----:B------:R-:W4:Y:S04]  /*0300*/  @!P5 LDG.E.CONSTANT R22, desc[UR8][R58.64] ;  /* 0x000000083a16d981 */ /* 0x000f28000c1e9900 */
[----:B------:R-:W4:Y:S04]  /*0310*/  @!P5 LDG.E.CONSTANT R23, desc[UR8][R58.64+0x4] ;  /* 0x000004083a17d981 */ /* 0x000f28000c1e9900 */
[----:B------:R-:W5:Y:S04]  /*0320*/  @!P3 LDG.E.CONSTANT R20, desc[UR8][R58.64+0x500] ;  /* 0x000500083a14b981 */ /* 0x000f68000c1e9900 */
[----:B------:R-:W5:Y:S01]  /*0330*/  @!P3 LDG.E.CONSTANT R21, desc[UR8][R58.64+0x504] ;  /* 0x000504083a15b981 */ /* 0x000f62000c1e9900 */
[----:B------:R-:W-:Y:S01]  /*0340*/  BAR.SYNC.DEFER_BLOCKING 0x0 ;  /* 0x0000000000007b1d */ /* 0x000fe20000010000 */
[----:B------:R-:W-:-:S02]  /*0350*/  ISETP.GT.U32.AND P2, PT, R56, 0x14cd, PT ;  /* 0x000014cd3800780c */ /* 0x000fc40003f44070 */
[C---:B------:R-:W-:Y:S02]  /*0360*/  ISETP.GT.U32.AND P1, PT, R56.reuse, 0x14cc, PT ;  /* 0x000014cc3800780c */ /* 0x040fe40003f24070 */
[C---:B------:R-:W-:Y:S01]  /*0370*/  ISETP.GT.U32.AND P6, PT, R56.reuse, 0x14c9, PT ;  /* 0x000014c93800780c */ /* 0x040fe20003fc4070 */
[----:B--2---:R0:W-:Y:S01]  /*0380*/  @!P0 STS.64 [R53+0x300], R16 ;  /* 0x0003001035008388 */ /* 0x0041e20000000a00 */
[----:B------:R-:W-:-:S03]  /*0390*/  ISETP.GT.U32.AND P0, PT, R56, 0x14cb, PT ;  /* 0x000014cb3800780c */ /* 0x000fc60003f04070 */
[----:B---3--:R1:W-:Y:S04]  /*03a0*/  @!P4 STS.64 [R53+0x80], R18 ;  /* 0x000080123500c388 */ /* 0x0083e80000000a00 */
[----:B0-----:R-:W2:Y:S04]  /*03b0*/  @!P2 LDG.E.CONSTANT R16, desc[UR8][R58.64+0x780] ;  /* 0x000780083a10a981 */ /* 0x001ea8000c1e9900 */
[----:B------:R-:W2:Y:S04]  /*03c0*/  @!P2 LDG.E.CONSTANT R17, desc[UR8][R58.64+0x784] ;  /* 0x000784083a11a981 */ /* 0x000ea8000c1e9900 */
[----:B-1----:R-:W3:Y:S04]  /*03d0*/  @!P1 LDG.E.CONSTANT R18, desc[UR8][R58.64+0xa00] ;  /* 0x000a00083a129981 */ /* 0x002ee8000c1e9900 */
[----:B------:R-:W3:Y:S04]  /*03e0*/  @!P1 LDG.E.CONSTANT R19, desc[UR8][R58.64+0xa04] ;  /* 0x000a04083a139981 */ /* 0x000ee8000c1e9900 */
[----:B----4-:R0:W-:Y:S04]  /*03f0*/  @!P5 STS.64 [R53], R22 ;  /* 0x000000163500d388 */ /* 0x0101e80000000a00 */
[----:B-----5:R1:W-:Y:S04]  /*0400*/  @!P3 STS.64 [R53+0x100], R20 ;  /* 0x000100143500b388 */ /* 0x0203e80000000a00 */
[----:B0-----:R-:W4:Y:S04]  /*0410*/  @!P0 LDG.E.CONSTANT R22, desc[UR8][R58.64+0xc80] ;  /* 0x000c80083a168981 */ /* 0x001f28000c1e9900 */
[----:B------:R-:W4:Y:S04]  /*0420*/  @!P0 LDG.E.CONSTANT R23, desc[UR8][R58.64+0xc84] ;  /* 0x000c84083a178981 */ /* 0x000f28000c1e9900 */
[----:B-1----:R-:W5:Y:S04]  /*0430*/  @!P6 LDG.E.CONSTANT R20, desc[UR8][R58.64+0x1180] ;  /* 0x001180083a14e981 */ /* 0x002f68000c1e9900 */
[----:B------:R0:W5:Y:S02]  /*0440*/  @!P6 LDG.E.CONSTANT R21, desc[UR8][R58.64+0x1184] ;  /* 0x001184083a15e981 */ /* 0x000164000c1e9900 */
[----:B0-----:R-:W0:Y:S01]  /*0450*/  LDC.64 R58, c[0x0][0x388] ;  /* 0x0000e200ff3a7b82 */ /* 0x001e220000000a00 */
[----:B------:R-:W-:-:S04]  /*0460*/  IMAD R57, R51, 0x800, R54 ;  /* 0x0000080033397824 */ /* 0x000fc800078e0236 */
[----:B0-----:R-:W-:Y:S01]  /*0470*/  IMAD.WIDE.U32 R58, R57, 0x4, R58 ;  /* 0x00000004393a7825 */ /* 0x001fe200078e003a */
[----:B--2---:R0:W-:Y:S04]  /*0480*/  @!P2 STS.64 [R53+0x180], R16 ;  /* 0x000180103500a388 */ /* 0x0041e80000000a00 */
[----:B---3--:R1:W-:Y:S04]  /*0490*/  @!P1 STS.64 [R53+0x200], R18 ;  /* 0x0002001235009388 */ /* 0x0083e80000000a00 */
[----:B0-----:R-:W2:Y:S04]  /*04a0*/  LDG.E.CONSTANT R16, desc[UR8][R58.64] ;  /* 0x000000083a107981 */ /* 0x001ea8000c1e9900 */
[----:B------:R-:W2:Y:S04]  /*04b0*/  LDG.E.CONSTANT R17, desc[UR8][R58.64+0x4] ;  /* 0x000004083a117981 */ /* 0x000ea8000c1e9900 */
[----:B-1----:R-:W2:Y:S04]  /*04c0*/  LDG.E.CONSTANT R18, desc[UR8][R58.64+0x8] ;  /* 0x000008083a127981 */ /* 0x002ea8000c1e9900 */
[----:B------:R-:W2:Y:S04]  /*04d0*/  LDG.E.CONSTANT R19, desc[UR8][R58.64+0xc] ;  /* 0x00000c083a137981 */ /* 0x000ea8000c1e9900 */
[----:B----4-:R0:W-:Y:S04]  /*04e0*/  @!P0 STS.64 [R53+0x280], R22 ;  /* 0x0002801635008388 */ /* 0x0101e80000000a00 */
[----:B-----5:R1:W-:Y:S04]  /*04f0*/  @!P6 STS.64 [R53+0x380], R20 ;  /* 0x000380143500e388 */ /* 0x0203e80000000a00 */
[----:B0-----:R-:W3:Y:S04]  /*0500*/  LDG.E.CONSTANT R22, desc[UR8][R58.64+0x108] ;  /* 0x000108083a167981 */ /* 0x001ee8000c1e9900 */
[----:B------:R-:W3:Y:S04]  /*0510*/  LDG.E.CONSTANT R23, desc[UR8][R58.64+0x10c] ;  /* 0x00010c083a177981 */ /* 0x000ee8000c1e9900 */
[----:B-1----:R-:W3:Y:S04]  /*0520*/  LDG.E.CONSTANT R20, desc[UR8][R58.64+0x100] ;  /* 0x000100083a147981 */ /* 0x002ee8000c1e9900 */
[----:B------:R0:W3:Y:S01]  /*0530*/  LDG.E.CONSTANT R21, desc[UR8][R58.64+0x104] ;  /* 0x000104083a157981 */ /* 0x0000e2000c1e9900 */
[----:B------:R-:W1:Y:S01]  /*0540*/  S2UR UR5, SR_CgaCtaId ;  /* 0x00000000000579c3 */ /* 0x000e620000008800 */
[----:B------:R-:W-:-:S02]  /*0550*/  UMOV UR4, 0x400 ;  /* 0x0000040000047882 */ /* 0x000fc40000000000 */
[----:B------:R-:W-:Y:S01]  /*0560*/  UIADD3 UR6, UPT, UPT, UR4, 0x4000, URZ ;  /* 0x0000400004067890 */ /* 0x000fe2000fffe0ff */
[----:B------:R-:W-:-:S03]  /*0570*/  ISETP.GT.U32.AND P6, PT, R56, 0x14ca, PT ;  /* 0x000014ca3800780c */ /* 0x000fc60003fc4070 */
[----:B-1----:R-:W-:-:S06]  /*0580*/  ULEA UR6, UR5, UR6, 0x18 ;  /* 0x0000000605067291 */ /* 0x002fcc000f8ec0ff */
[----:B------:R-:W-:Y:S01]  /*0590*/  LEA R61, R54, UR6, 0x2 ;  /* 0x00000006363d7c11 */ /* 0x000fe2000f8e10ff */
[----:B------:R-:W-:Y:S01]  /*05a0*/  ULEA UR4, UR5, UR4, 0x18 ;  /* 0x0000000405047291 */ /* 0x000fe2000f8ec0ff */
[----:B------:R-:W-:-:S05]  /*05b0*/  IMAD.MOV.U32 R57, RZ, RZ, R52 ;  /* 0x000000ffff397224 */ /* 0x000fca00078e0034 */
[----:B------:R-:W-:Y:S01]  /*05c0*/  LEA R60, R0, UR4, 0xa ;  /* 0x00000004003c7c11 */ /* 0x000fe2000f8e50ff */
[----:B------:R-:W-:-:S04]  /*05d0*/  UMOV UR4, 0x200 ;  /* 0x0000020000047882 */ /* 0x000fc80000000000 */
[----:B0-----:R-:W-:Y:S01]  /*05e0*/  VIADD R58, R60, 0x200 ;  /* 0x000002003c3a7836 */ /* 0x001fe20000000000 */
        /* <DEDUP_REMOVED lines=16> */
[----:B0-----:R-:W-:-:S13]  /*06f0*/  ISETP.GT.U32.AND P6, PT, R56, 0x14cb, PT ;  /* 0x000014cb3800780c */ /* 0x001fda0003fc4070 */
.L_x_8:
[----:B------:R-:W-:Y:S01]  /*0700*/  @!P4 LDS R35, [R58+-0x180] ;  /* 0xfffe80003a23c984 */ /* 0x000fe20000000800 */
[C---:B------:R-:W-:Y:S01]  /*0710*/  ISETP.GT.U32.AND P4, PT, R56.reuse, 0x14c9, PT ;  /* 0x000014c93800780c */ /* 0x040fe20003f84070 */
[----:B------:R-:W-:Y:S01]  /*0720*/  UIADD3 UR4, UPT, UPT, UR4, 0x4, URZ ;  /* 0x0000000404047890 */ /* 0x000fe2000fffe0ff */
[----:B------:R-:W-:Y:S01]  /*0730*/  P2R R21, PR, RZ, 0x40 ;  /* 0x00000040ff157803 */ /* 0x000fe20000000000 */
[----:B------:R-:W-:Y:S01]  /*0740*/  @!P3 LDS R36, [R58+-0x100] ;  /* 0xffff00003a24b984 */ /* 0x000fe20000000800 */
[C---:B------:R-:W-:Y:S01]  /*0750*/  ISETP.GT.U32.AND P3, PT, R56.reuse, 0x14ca, PT ;  /* 0x000014ca3800780c */ /* 0x040fe20003f64070 */
[----:B------:R-:W-:Y:S02]  /*0760*/  UISETP.NE.AND UP0, UPT, UR4, 0x280, UPT ;  /* 0x000002800400788c */ /* 0x000fe4000bf05270 */
[----:B------:R-:W-:Y:S04]  /*0770*/  LDS.64 R16, [R57+-0x8] ;  /* 0xfffff80039107984 */ /* 0x000fe80000000a00 */
[----:B------:R-:W0:Y:S01]  /*0780*/  @!P5 LDS R34, [R58+-0x200] ;  /* 0xfffe00003a22d984 */ /* 0x000e220000000800 */
[----:B------:R-:W-:-:S03]  /*0790*/  ISETP.GT.U32.AND P5, PT, R56, 0x14d0, PT ;  /* 0x000014d03800780c */ /* 0x000fc60003fa4070 */
[----:B------:R-:W1:Y:S01]  /*07a0*/  @!P4 LDS R41, [R58+0x180] ;  /* 0x000180003a29c984 */ /* 0x000e620000000800 */
[----:B------:R-:W-:-:S03]  /*07b0*/  P2R R20, PR, RZ, 0x20 ;  /* 0x00000020ff147803 */ /* 0x000fc60000000000 */
[----:B------:R-:W2:Y:S04]  /*07c0*/  @!P3 LDS R40, [R58+0x100] ;  /* 0x000100003a28b984 */ /* 0x000ea80000000800 */
[----:B------:R-:W3:Y:S01]  /*07d0*/  @!P2 LDS R37, [R58+-0x80] ;  /* 0xffff80003a25a984 */ /* 0x000ee20000000800 */
[----:B------:R-:W-:-:S03]  /*07e0*/  ISETP.GT.U32.AND P2, PT, R56, 0x14cd, PT ;  /* 0x000014cd3800780c */ /* 0x000fc60003f44070 */
[----:B------:R-:W4:Y:S01]  /*07f0*/  @!P1 LDS R38, [R58] ;  /* 0x000000003a269984 */ /* 0x000f220000000800 */
[----:B------:R-:W-:-:S03]  /*0800*/  ISETP.GT.U32.AND P1, PT, R56, 0x14cc, PT ;  /* 0x000014cc3800780c */ /* 0x000fc60003f24070 */
[----:B------:R5:W4:Y:S01]  /*0810*/  @!P0 LDS R39, [R58+0x80] ;  /* 0x000080003a278984 */ /* 0x000b220000000800 */
[----:B------:R-:W-:Y:S02]  /*0820*/  PLOP3.LUT P0, PT, P6, PT, PT, 0x80, 0x8 ;  /* 0x000000000008781c */ /* 0x000fe4000370f070 */
[----:B------:R-:W-:Y:S01]  /*0830*/  ISETP.GT.U32.AND P6, PT, R56, 0x14c9, PT ;  /* 0x000014c93800780c */ /* 0x000fe20003fc4070 */
[----:B------:R5:W4:Y:S02]  /*0840*/  LDS.64 R18, [R57] ;  /* 0x0000000039127984 */ /* 0x000b240000000a00 */
[----:B-----5:R-:W-:Y:S02]  /*0850*/  VIADD R58, R58, 0x4 ;  /* 0x000000043a3a7836 */ /* 0x020fe40000000000 */
[----:B------:R-:W-:Y:S02]  /*0860*/  VIADD R57, R57, 0x100 ;  /* 0x0000010039397836 */ /* 0x000fe40000000000 */
[-C--:B0-----:R-:W-:Y:S01]  /*0870*/  @!P5 FFMA R29, R34, R16.reuse, R29 ;  /* 0x00000010221dd223 */ /* 0x081fe2000000001d */
[C---:B------:R-:W-:Y:S01]  /*0880*/  ISETP.GT.U32.AND P5, PT, R56.reuse, 0x14ca, PT ;  /* 0x000014ca3800780c */ /* 0x040fe20003fa4070 */
[----:B-1----:R-:W-:Y:S01]  /*0890*/  @!P4 FFMA R30, R41, R16, R30 ;  /* 0x00000010291ec223 */ /* 0x002fe2000000001e */
[----:B------:R-:W-:-:S03]  /*08a0*/  ISETP.GT.U32.AND P4, PT, R56, 0x14cf, PT ;  /* 0x000014cf3800780c */ /* 0x000fc60003f84070 */
[-C--:B------:R-:W-:Y:S01]  /*08b0*/  @!P6 FFMA R31, R41, R17.reuse, R31 ;  /* 0x00000011291fe223 */ /* 0x080fe2000000001f */
[-C--:B--2---:R-:W-:Y:S01]  /*08c0*/  @!P3 FFMA R47, R40, R16.reuse, R47 ;  /* 0x00000010282fb223 */ /* 0x084fe2000000002f */
[----:B------:R-:W-:Y:S01]  /*08d0*/  ISETP.GT.U32.AND P3, PT, R56, 0x14ce, PT ;  /* 0x000014ce3800780c */ /* 0x000fe20003f64070 */
[C---:B---3--:R-:W-:Y:S01]  /*08e0*/  @!P2 FFMA R9, R37.reuse, R16, R9 ;  /* 0x000000102509a223 */ /* 0x048fe20000000009 */
[----:B------:R-:W-:-:S04]  /*08f0*/  @!P2 FFMA R8, R37, R17, R8 ;  /* 0x000000112508a223 */ /* 0x000fc80000000008 */
[-C--:B------:R-:W-:Y:S01]  /*0900*/  @!P5 FFMA R48, R40, R17.reuse, R48 ;  /* 0x000000112830d223 */ /* 0x080fe20000000030 */
[----:B------:R-:W-:Y:S01]  /*0910*/  ISETP.NE.AND P5, PT, R20, RZ, PT ;  /* 0x000000ff1400720c */ /* 0x000fe20003fa5270 */
[CC--:B----4-:R-:W-:Y:S01]  /*0920*/  @!P1 FFMA R5, R38.reuse, R16.reuse, R5 ;  /* 0x0000001026059223 */ /* 0x0d0fe20000000005 */
[-C--:B------:R-:W-:Y:S01]  /*0930*/  @!P1 FFMA R4, R38, R17.reuse, R4 ;  /* 0x0000001126049223 */ /* 0x080fe20000000004 */
[CC--:B------:R-:W-:Y:S01]  /*0940*/  @!P4 FFMA R25, R35.reuse, R16.reuse, R25 ;  /* 0x000000102319c223 */ /* 0x0c0fe20000000019 */
[-C--:B------:R-:W-:Y:S01]  /*0950*/  @!P4 FFMA R24, R35, R17.reuse, R24 ;  /* 0x000000112318c223 */ /* 0x080fe20000000018 */
[CC--:B------:R-:W-:Y:S01]  /*0960*/  @!P0 FFMA R43, R39.reuse, R16.reuse, R43 ;  /* 0x00000010272b8223 */ /* 0x0c0fe2000000002b */
[-C--:B------:R-:W-:Y:S01]  /*0970*/  @!P0 FFMA R44, R39, R17.reuse, R44 ;  /* 0x00000011272c8223 */ /* 0x080fe2000000002c */
[C---:B------:R-:W-:Y:S01]  /*0980*/  @!P3 FFMA R13, R36.reuse, R16, R13 ;  /* 0x00000010240db223 */ /* 0x040fe2000000000d */
[----:B------:R-:W-:Y:S01]  /*0990*/  P2R R16, PR, RZ, 0x40 ;  /* 0x00000040ff107803 */ /* 0x000fe20000000000 */
[-C--:B------:R-:W-:Y:S01]  /*09a0*/  @!P3 FFMA R12, R36, R17.reuse, R12 ;  /* 0x00000011240cb223 */ /* 0x080fe2000000000c */
[----:B------:R-:W-:Y:S01]  /*09b0*/  ISETP.GT.U32.AND P6, PT, R56, 0x14ca, PT ;  /* 0x000014ca3800780c */ /* 0x000fe20003fc4070 */
[-C--:B------:R-:W-:Y:S01]  /*09c0*/  @!P4 FFMA R15, R35, R18.reuse, R15 ;  /* 0x00000012230fc223 */ /* 0x080fe2000000000f */
[-C--:B------:R-:W-:Y:S01]  /*09d0*/  @!P3 FFMA R11, R36, R18.reuse, R11 ;  /* 0x00000012240bb223 */ /* 0x080fe2000000000b */
[C---:B------:R-:W-:Y:S01]  /*09e0*/  @!P5 FFMA R28, R34.reuse, R17, R28 ;  /* 0x00000011221cd223 */ /* 0x040fe2000000001c */
        /* <DEDUP_REMOVED lines=10> */
[----:B------:R-:W-:Y:S01]  /*0a90*/  ISETP.NE.AND P6, PT, R16, RZ, PT ;  /* 0x000000ff1000720c */ /* 0x000fe20003fc5270 */
[----:B------:R-:W-:-:S03]  /*0aa0*/  @!P0 FFMA R46, R39, R19, R46 ;  /* 0x00000013272e8223 */ /* 0x000fc6000000002e */
[----:B------:R-:W-:-:S09]  /*0ab0*/  P2R R16, PR, RZ, 0x40 ;  /* 0x00000040ff107803 */ /* 0x000fd20000000000 */
[----:B------:R-:W-:Y:S01]  /*0ac0*/  @!P6 FFMA R32, R41, R18, R32 ;  /* 0x000000122920e223 */ /* 0x000fe20000000020 */
[----:B------:R-:W-:-:S13]  /*0ad0*/  ISETP.GT.U32.AND P6, PT, R56, 0x14ca, PT ;  /* 0x000014ca3800780c */ /* 0x000fda0003fc4070 */
[----:B------:R-:W-:Y:S01]  /*0ae0*/  @!P6 FFMA R50, R40, R19, R50 ;  /* 0x000000132832e223 */ /* 0x000fe20000000032 */
[----:B------:R-:W-:-:S13]  /*0af0*/  ISETP.NE.AND P6, PT, R16, RZ, PT ;  /* 0x000000ff1000720c */ /* 0x000fda0003fc5270 */
[----:B------:R-:W-:Y:S01]  /*0b00*/  @!P6 FFMA R33, R41, R19, R33 ;  /* 0x000000132921e223 */ /* 0x000fe20000000021 */
[----:B------:R-:W-:Y:S01]  /*0b10*/  ISETP.NE.AND P6, PT, R21, RZ, PT ;  /* 0x000000ff1500720c */ /* 0x000fe20003fc5270 */
[----:B------:R-:W-:-:S12]  /*0b20*/  BRA.U UP0, `(.L_x_8) ;  /* 0xfffffff900f47547 */ /* 0x000fd8000b83ffff */
[----:B------:R-:W-:-:S05]  /*0b30*/  VIADD R51, R51, 0x1 ;  /* 0x0000000133337836 */ /* 0x000fca0000000000 */
[----:B------:R-:W-:-:S13]  /*0b40*/  ISETP.NE.AND P6, PT, R51, 0x5, PT ;  /* 0x000000053300780c */ /* 0x000fda0003fc5270 */
[----:B------:R-:W-:Y:S05]  /*0b50*/  @P6 BRA `(.L_x_9) ;  /* 0xfffffff400bc6947 */ /* 0x000fea000383ffff */
[----:B------:R-:W0:Y:S01]  /*0b60*/  S2R R18, SR_TID.X ;  /* 0x0000000000127919 */ /* 0x000e220000002100 */
[----:B------:R-:W1:Y:S01]  /*0b70*/  LDC.64 R16, c[0x0][0x390] ;  /* 0x0000e400ff107b82 */ /* 0x000e620000000a00 */
[----:B------:R-:W-:Y:S01]  /*0b80*/  IMAD R19, R2, 0x10, R0 ;  /* 0x0000001002137824 */ /* 0x000fe200078e0200 */
[----:B------:R-:W-:Y:S01]  /*0b90*/  ISETP.GT.U32.AND P6, PT, R56, 0x14c9, PT ;  /* 0x000014c93800780c */ /* 0x000fe20003fc4070 */
        /* <DEDUP_REMOVED lines=38> */
.L_x_10:
        /* <DEDUP_REMOVED lines=16> */
.L_x_13:


//--------------------- .nv.global.init           --------------------------
	.section	.nv.global.init,"aw",@progbits
.nv.global.init:
	.type		$str,@object
	.size		$str,(.L_0 - $str)
$str:
        /*0000*/ 	.byte	0x45, 0x72, 0x72, 0x6f, 0x72, 0x20, 0x3c, 0x3c, 0x3c, 0x64, 0x69, 0x6d, 0x33, 0x28, 0x25, 0x64
        /*0010*/ 	.byte	0x2c, 0x20, 0x25, 0x64, 0x2c, 0x20, 0x25, 0x64, 0x29, 0x2c, 0x20, 0x64, 0x69, 0x6d, 0x33, 0x28
        /*0020*/ 	.byte	0x25, 0x64, 0x2c, 0x20, 0x25, 0x64, 0x2c, 0x20, 0x25, 0x64, 0x29, 0x3e, 0x3e, 0x3e, 0x20, 0x25
        /*0030*/ 	.byte	0x66, 0x0a, 0x00
.L_0:


//--------------------- .nv.shared.BlockFusion_matmul --------------------------
	.section	.nv.shared.BlockFusion_matmul,"aw",@nobits
	.sectionflags	@""
	.align	4
.nv.shared.BlockFusion_matmul:
	.zero		25600


//--------------------- .nv.shared.reserved.0     --------------------------
	.section	.nv.shared.reserved.0,"aw",@nobits
	.weak		__nv_reservedSMEM_offset_0_alias
	.size		__nv_reservedSMEM_offset_0_alias, 0, 64
	.other		__nv_reservedSMEM_offset_0_alias,@"STO_CUDA_RESERVED_SHARED STV_DEFAULT"
__nv_reservedSMEM_offset_0_alias:
	.zero		0
	.zero		64


//--------------------- .nv.shared.g_d2l_matmul_kernel0 --------------------------
	.section	.nv.shared.g_d2l_matmul_kernel0,"aw",@nobits
	.sectionflags	@""
	.align	4
.nv.shared.g_d2l_matmul_kernel0:
	.zero		25600


//--------------------- .nv.constant0.BlockFusion_matmul --------------------------
	.section	.nv.constant0.BlockFusion_matmul,"a",@progbits
	.sectionflags	@""
	.align	4
.nv.constant0.BlockFusion_matmul:
	.zero		936


//--------------------- .nv.constant0.check_result --------------------------
	.section	.nv.constant0.check_result,"a",@progbits
	.sectionflags	@""
	.align	4
.nv.constant0.check_result:
	.zero		912


//--------------------- .nv.constant0.g_d2l_matmul_kernel0 --------------------------
	.section	.nv.constant0.g_d2l_matmul_kernel0,"a",@progbits
	.sectionflags	@""
	.align	4
.nv.constant0.g_d2l_matmul_kernel0:
	.zero		920


//--------------------- SYMBOLS --------------------------

	.type		.nv.reservedSmem.offset0,@object
	.size		.nv.reservedSmem.offset0,0x4
	.type		.nv.reservedSmem.cap,@object
	.size		.nv.reservedSmem.cap,0x4
	.type		vprintf,@function
